
	.version 2.3
	.target sm_20
	.address_size 64
	// compiled with /usr/local/cuda/open64/lib//be
	// nvopencc 4.0 built on 2011-05-12

	//-----------------------------------------------------------
	// Compiling /tmp/tmpxft_0000132c_00000000-13_NN.compute_20.cpp3.i (/tmp/ccBI#.GEAWx2)
	//-----------------------------------------------------------

	//-----------------------------------------------------------
	// Options:
	//-----------------------------------------------------------
	//  Target:ptx, ISA:sm_20, Endian:little, Pointer Size:64
	//  -O3	(Optimization level)
	//  -g0	(Debug level)
	//  -m2	(Report advisories)
	//-----------------------------------------------------------

	.file	1	"<command-line>"
	.file	2	"/tmp/tmpxft_0000132c_00000000-12_NN.compute_20.cudafe2.gpu"
	.file	3	"/usr/lib/gcc/x86_64-linux-gnu/4.4.7/include/stddef.h"
	.file	4	"/usr/local/cuda/include/crt/device_runtime.h"
	.file	5	"/usr/local/cuda/include/host_defines.h"
	.file	6	"/usr/local/cuda/include/builtin_types.h"
	.file	7	"/usr/local/cuda/include/device_types.h"
	.file	8	"/usr/local/cuda/include/driver_types.h"
	.file	9	"/usr/local/cuda/include/surface_types.h"
	.file	10	"/usr/local/cuda/include/texture_types.h"
	.file	11	"/usr/local/cuda/include/vector_types.h"
	.file	12	"/usr/local/cuda/include/device_launch_parameters.h"
	.file	13	"/usr/local/cuda/include/crt/storage_class.h"
	.file	14	"/usr/include/x86_64-linux-gnu/bits/types.h"
	.file	15	"/usr/include/x86_64-linux-gnu/bits/types/clock_t.h"
	.file	16	"NN_kernel.cu"
	.file	17	"/usr/local/cuda/include/common_functions.h"
	.file	18	"/usr/local/cuda/include/math_functions.h"
	.file	19	"/usr/local/cuda/include/math_constants.h"
	.file	20	"/usr/local/cuda/include/device_functions.h"
	.file	21	"/usr/local/cuda/include/sm_11_atomic_functions.h"
	.file	22	"/usr/local/cuda/include/sm_12_atomic_functions.h"
	.file	23	"/usr/local/cuda/include/sm_13_double_functions.h"
	.file	24	"/usr/local/cuda/include/sm_20_atomic_functions.h"
	.file	25	"/usr/local/cuda/include/sm_20_intrinsics.h"
	.file	26	"/usr/local/cuda/include/surface_functions.h"
	.file	27	"/usr/local/cuda/include/texture_fetch_functions.h"
	.file	28	"/usr/local/cuda/include/math_functions_dbl_ptx3.h"

	.const .align 4 .b8 kernelTemplate[100] = {0,0,0,0,1,0,0,0,2,0,0,0,3,0,0,0,4,0,0,0,29,0,0,0,30,0,0,0,31,0,0,0,32,0,0,0,33,0,0,0,58,0,0,0,59,0,0,0,60,0,0,0,61,0,0,0,62,0,0,0,87,0,0,0,88,0,0,0,89,0,0,0,90,0,0,0,91,0,0,0,116,0,0,0,117,0,0,0,118,0,0,0,119,0,0,0,120,0,0,0};

	.entry _Z17executeFirstLayerPfS_S_ (
		.param .u64 __cudaparm__Z17executeFirstLayerPfS_S__Layer1_Neurons_GPU,
		.param .u64 __cudaparm__Z17executeFirstLayerPfS_S__Layer1_Weights_GPU,
		.param .u64 __cudaparm__Z17executeFirstLayerPfS_S__Layer2_Neurons_GPU)
	{
	.reg .u32 %r<26>;
	.reg .u64 %rd<16>;
	.reg .f32 %f<44>;
	.reg .f64 %fd<9>;
	.reg .pred %p<6>;
	.loc	16	23	0
$LDWbegin__Z17executeFirstLayerPfS_S_:
	.loc	16	36	0
	cvt.s32.u32 	%r1, %ctaid.x;
	mul.lo.s32 	%r2, %r1, 26;
	ld.param.u64 	%rd1, [__cudaparm__Z17executeFirstLayerPfS_S__Layer1_Weights_GPU];
	cvt.s64.s32 	%rd2, %r2;
	mul.wide.s32 	%rd3, %r2, 4;
	add.u64 	%rd4, %rd1, %rd3;
	ldu.global.f32 	%f1, [%rd4+0];
	cvt.s32.u32 	%r3, %tid.x;
	mul.lo.s32 	%r4, %r3, 2;
	cvt.s32.u32 	%r5, %tid.y;
	mul.lo.s32 	%r6, %r5, 58;
	mov.u32 	%r7, %ctaid.y;
	mul.lo.u32 	%r8, %r7, 841;
	mov.s32 	%r9, %r2;
	add.s32 	%r10, %r2, 25;
	add.s32 	%r11, %r4, %r6;
	mov.u64 	%rd5, kernelTemplate;
	mov.s64 	%rd6, %rd4;
	ld.param.u64 	%rd7, [__cudaparm__Z17executeFirstLayerPfS_S__Layer1_Neurons_GPU];
$Lt_0_4098:
 //<loop> Loop body line 36, nesting depth: 1, iterations: 25
	.loc	16	42	0
	ld.const.s32 	%r12, [%rd5+0];
	add.s32 	%r13, %r12, %r11;
	add.u32 	%r14, %r8, %r13;
	cvt.u64.u32 	%rd8, %r14;
	mul.wide.u32 	%rd9, %r14, 4;
	add.u64 	%rd10, %rd7, %rd9;
	ld.global.f32 	%f2, [%rd10+0];
	ldu.global.f32 	%f3, [%rd6+4];
	fma.rn.f32 	%f1, %f2, %f3, %f1;
	add.s32 	%r9, %r9, 1;
	add.u64 	%rd6, %rd6, 4;
	add.u64 	%rd5, %rd5, 4;
	setp.ne.s32 	%p1, %r9, %r10;
	@%p1 bra 	$Lt_0_4098;
	.loc	16	45	0
	cvt.f64.f32 	%fd1, %f1;
	mov.f64 	%fd2, 0d3fe55555571f7693;	// 0.666667
	mul.f64 	%fd3, %fd1, %fd2;
	abs.f64 	%fd4, %fd3;
	cvt.rn.f32.f64 	%f4, %fd3;
	cvt.rn.f32.f64 	%f5, %fd4;
	mov.f32 	%f6, 0f3f0ccccd;     	// 0.55
	setp.ge.f32 	%p2, %f5, %f6;
	@!%p2 bra 	$Lt_0_4866;
	.loc	18	1606	0
	add.f32 	%f7, %f5, %f5;
	mov.f32 	%f8, 0f3fb8aa3b;     	// 1.4427
	mul.f32 	%f9, %f7, %f8;
	cvt.rzi.f32.f32 	%f10, %f9;
	mov.f32 	%f11, 0fb5bfbe8e;    	// -1.42861e-06
	mov.f32 	%f12, 0fbf317200;    	// -0.693146
	fma.rn.f32 	%f13, %f10, %f12, %f7;
	fma.rn.f32 	%f14, %f10, %f11, %f13;
	mov.f32 	%f15, 0f3fb8aa3b;    	// 1.4427
	mul.f32 	%f16, %f14, %f15;
	.loc	18	1607	0
	ex2.approx.f32 	%f17, %f10;
	ex2.approx.f32 	%f18, %f16;
	mul.f32 	%f19, %f17, %f18;
	.loc	18	1973	0
	mov.f32 	%f20, 0f3f800000;    	// 1
	mov.f32 	%f21, 0f3f800000;    	// 1
	mov.f32 	%f22, 0f40000000;    	// 2
	mov.f32 	%f23, 0f3f800000;    	// 1
	add.f32 	%f24, %f19, %f23;
	div.approx.f32 	%f25, %f22, %f24;
	sub.f32 	%f26, %f21, %f25;
	mov.f32 	%f27, 0f42b00000;    	// 88
	setp.ge.f32 	%p3, %f5, %f27;
	selp.f32 	%f28, %f20, %f26, %p3;
	mov.b32 	%r15, %f28;
	mov.b32 	%r16, %f4;
	and.b32 	%r17, %r16, -2147483648;
	or.b32 	%r18, %r15, %r17;
	mov.b32 	%f29, %r18;
	bra.uni 	$Lt_0_4610;
$Lt_0_4866:
	.loc	18	1289	0
	mul.f32 	%f30, %f4, %f4;
	mov.f32 	%f31, 0f3c86a81b;    	// 0.0164376
	mov.f32 	%f32, 0fbd57be66;    	// -0.0526718
	fma.rn.f32 	%f33, %f31, %f30, %f32;
	mov.f32 	%f34, 0f3e08677b;    	// 0.133207
	fma.rn.f32 	%f35, %f33, %f30, %f34;
	mov.f32 	%f36, 0fbeaaaa29;    	// -0.333329
	fma.rn.f32 	%f37, %f35, %f30, %f36;
	mul.f32 	%f38, %f30, %f37;
	fma.rn.f32 	%f39, %f38, %f4, %f4;
	.loc	18	1976	0
	add.f32 	%f40, %f4, %f4;
	mov.f32 	%f41, 0f00000000;    	// 0
	setp.eq.f32 	%p4, %f4, %f41;
	selp.f32 	%f29, %f40, %f39, %p4;
$Lt_0_4610:
	.loc	16	47	0
	cvt.f64.f32 	%fd5, %f29;
	mov.f64 	%fd6, 0d3ffb74538ef34d6a;	// 1.7159
	mul.f64 	%fd7, %fd5, %fd6;
	cvt.rn.f32.f64 	%f42, %fd7;
	ld.param.u64 	%rd11, [__cudaparm__Z17executeFirstLayerPfS_S__Layer2_Neurons_GPU];
	mul.lo.s32 	%r19, %r5, 13;
	mul.lo.s32 	%r20, %r1, 169;
	add.s32 	%r21, %r19, %r20;
	add.s32 	%r22, %r3, %r21;
	mul.lo.u32 	%r23, %r7, 1014;
	add.u32 	%r24, %r22, %r23;
	cvt.u64.u32 	%rd12, %r24;
	mul.wide.u32 	%rd13, %r24, 4;
	add.u64 	%rd14, %rd11, %rd13;
	st.global.f32 	[%rd14+0], %f42;
	.loc	16	49	0
	exit;
$LDWend__Z17executeFirstLayerPfS_S_:
	} // _Z17executeFirstLayerPfS_S_
	.const .align 4 .b8 kernelTemplate2[100] = {0,0,0,0,1,0,0,0,2,0,0,0,3,0,0,0,4,0,0,0,13,0,0,0,14,0,0,0,15,0,0,0,16,0,0,0,17,0,0,0,26,0,0,0,27,0,0,0,28,0,0,0,29,0,0,0,30,0,0,0,39,0,0,0,40,0,0,0,41,0,0,0,42,0,0,0,43,0,0,0,52,0,0,0,53,0,0,0,54,0,0,0,55,0,0,0,56,0,0,0};

	.entry _Z18executeSecondLayerPfS_S_ (
		.param .u64 __cudaparm__Z18executeSecondLayerPfS_S__Layer2_Neurons_GPU,
		.param .u64 __cudaparm__Z18executeSecondLayerPfS_S__Layer2_Weights_GPU,
		.param .u64 __cudaparm__Z18executeSecondLayerPfS_S__Layer3_Neurons_GPU)
	{
	.reg .u32 %r<26>;
	.reg .u64 %rd<16>;
	.reg .f32 %f<59>;
	.reg .f64 %fd<9>;
	.reg .pred %p<6>;
	.loc	16	58	0
$LDWbegin__Z18executeSecondLayerPfS_S_:
	.loc	16	72	0
	cvt.s32.u32 	%r1, %ctaid.x;
	mul.lo.s32 	%r2, %r1, 156;
	ld.param.u64 	%rd1, [__cudaparm__Z18executeSecondLayerPfS_S__Layer2_Weights_GPU];
	cvt.s64.s32 	%rd2, %r2;
	mul.wide.s32 	%rd3, %r2, 4;
	add.u64 	%rd4, %rd1, %rd3;
	ldu.global.f32 	%f1, [%rd4+0];
	cvt.s32.u32 	%r3, %tid.x;
	mul.lo.s32 	%r4, %r3, 2;
	cvt.s32.u32 	%r5, %tid.y;
	mul.lo.s32 	%r6, %r5, 26;
	mov.u32 	%r7, %ctaid.y;
	mul.lo.u32 	%r8, %r7, 1014;
	add.s32 	%r9, %r4, %r6;
	mov.s32 	%r10, %r2;
	add.s32 	%r11, %r2, 150;
	mov.u64 	%rd5, kernelTemplate2;
	mov.s64 	%rd6, %rd4;
	ld.param.u64 	%rd7, [__cudaparm__Z18executeSecondLayerPfS_S__Layer2_Neurons_GPU];
$Lt_1_5634:
 //<loop> Loop body line 72, nesting depth: 1, iterations: 25
	.loc	16	83	0
	ld.const.s32 	%r12, [%rd5+0];
	add.s32 	%r13, %r9, %r12;
	add.u32 	%r14, %r13, %r8;
	cvt.u64.u32 	%rd8, %r14;
	mul.wide.u32 	%rd9, %r14, 4;
	add.u64 	%rd10, %rd7, %rd9;
	ld.global.f32 	%f2, [%rd10+0];
	ldu.global.f32 	%f3, [%rd6+4];
	fma.rn.f32 	%f4, %f2, %f3, %f1;
	.loc	16	84	0
	ldu.global.f32 	%f5, [%rd6+8];
	ld.global.f32 	%f6, [%rd10+676];
	fma.rn.f32 	%f7, %f5, %f6, %f4;
	.loc	16	85	0
	ldu.global.f32 	%f8, [%rd6+12];
	ld.global.f32 	%f9, [%rd10+1352];
	fma.rn.f32 	%f10, %f8, %f9, %f7;
	.loc	16	86	0
	ldu.global.f32 	%f11, [%rd6+16];
	ld.global.f32 	%f12, [%rd10+2028];
	fma.rn.f32 	%f13, %f11, %f12, %f10;
	.loc	16	87	0
	ldu.global.f32 	%f14, [%rd6+20];
	ld.global.f32 	%f15, [%rd10+2704];
	fma.rn.f32 	%f16, %f14, %f15, %f13;
	.loc	16	88	0
	ldu.global.f32 	%f17, [%rd6+24];
	ld.global.f32 	%f18, [%rd10+3380];
	fma.rn.f32 	%f1, %f17, %f18, %f16;
	add.s32 	%r10, %r10, 6;
	add.u64 	%rd6, %rd6, 24;
	add.u64 	%rd5, %rd5, 4;
	setp.ne.s32 	%p1, %r10, %r11;
	@%p1 bra 	$Lt_1_5634;
	.loc	16	91	0
	cvt.f64.f32 	%fd1, %f1;
	mov.f64 	%fd2, 0d3fe55555571f7693;	// 0.666667
	mul.f64 	%fd3, %fd1, %fd2;
	abs.f64 	%fd4, %fd3;
	cvt.rn.f32.f64 	%f19, %fd3;
	cvt.rn.f32.f64 	%f20, %fd4;
	mov.f32 	%f21, 0f3f0ccccd;    	// 0.55
	setp.ge.f32 	%p2, %f20, %f21;
	@!%p2 bra 	$Lt_1_6402;
	.loc	18	1606	0
	add.f32 	%f22, %f20, %f20;
	mov.f32 	%f23, 0f3fb8aa3b;    	// 1.4427
	mul.f32 	%f24, %f22, %f23;
	cvt.rzi.f32.f32 	%f25, %f24;
	mov.f32 	%f26, 0fb5bfbe8e;    	// -1.42861e-06
	mov.f32 	%f27, 0fbf317200;    	// -0.693146
	fma.rn.f32 	%f28, %f25, %f27, %f22;
	fma.rn.f32 	%f29, %f25, %f26, %f28;
	mov.f32 	%f30, 0f3fb8aa3b;    	// 1.4427
	mul.f32 	%f31, %f29, %f30;
	.loc	18	1607	0
	ex2.approx.f32 	%f32, %f25;
	ex2.approx.f32 	%f33, %f31;
	mul.f32 	%f34, %f32, %f33;
	.loc	18	1973	0
	mov.f32 	%f35, 0f3f800000;    	// 1
	mov.f32 	%f36, 0f3f800000;    	// 1
	mov.f32 	%f37, 0f40000000;    	// 2
	mov.f32 	%f38, 0f3f800000;    	// 1
	add.f32 	%f39, %f34, %f38;
	div.approx.f32 	%f40, %f37, %f39;
	sub.f32 	%f41, %f36, %f40;
	mov.f32 	%f42, 0f42b00000;    	// 88
	setp.ge.f32 	%p3, %f20, %f42;
	selp.f32 	%f43, %f35, %f41, %p3;
	mov.b32 	%r15, %f43;
	mov.b32 	%r16, %f19;
	and.b32 	%r17, %r16, -2147483648;
	or.b32 	%r18, %r15, %r17;
	mov.b32 	%f44, %r18;
	bra.uni 	$Lt_1_6146;
$Lt_1_6402:
	.loc	18	1289	0
	mul.f32 	%f45, %f19, %f19;
	mov.f32 	%f46, 0f3c86a81b;    	// 0.0164376
	mov.f32 	%f47, 0fbd57be66;    	// -0.0526718
	fma.rn.f32 	%f48, %f46, %f45, %f47;
	mov.f32 	%f49, 0f3e08677b;    	// 0.133207
	fma.rn.f32 	%f50, %f48, %f45, %f49;
	mov.f32 	%f51, 0fbeaaaa29;    	// -0.333329
	fma.rn.f32 	%f52, %f50, %f45, %f51;
	mul.f32 	%f53, %f45, %f52;
	fma.rn.f32 	%f54, %f53, %f19, %f19;
	.loc	18	1976	0
	add.f32 	%f55, %f19, %f19;
	mov.f32 	%f56, 0f00000000;    	// 0
	setp.eq.f32 	%p4, %f19, %f56;
	selp.f32 	%f44, %f55, %f54, %p4;
$Lt_1_6146:
	.loc	16	93	0
	cvt.f64.f32 	%fd5, %f44;
	mov.f64 	%fd6, 0d3ffb74538ef34d6a;	// 1.7159
	mul.f64 	%fd7, %fd5, %fd6;
	cvt.rn.f32.f64 	%f57, %fd7;
	ld.param.u64 	%rd11, [__cudaparm__Z18executeSecondLayerPfS_S__Layer3_Neurons_GPU];
	mul.lo.s32 	%r19, %r5, 5;
	mul.lo.s32 	%r20, %r1, 25;
	add.s32 	%r21, %r19, %r20;
	add.s32 	%r22, %r3, %r21;
	mul.lo.u32 	%r23, %r7, 1250;
	add.u32 	%r24, %r22, %r23;
	cvt.u64.u32 	%rd12, %r24;
	mul.wide.u32 	%rd13, %r24, 4;
	add.u64 	%rd14, %rd11, %rd13;
	st.global.f32 	[%rd14+0], %f57;
	.loc	16	94	0
	exit;
$LDWend__Z18executeSecondLayerPfS_S_:
	} // _Z18executeSecondLayerPfS_S_

	.entry _Z17executeThirdLayerPfS_S_ (
		.param .u64 __cudaparm__Z17executeThirdLayerPfS_S__Layer3_Neurons_GPU,
		.param .u64 __cudaparm__Z17executeThirdLayerPfS_S__Layer3_Weights_GPU,
		.param .u64 __cudaparm__Z17executeThirdLayerPfS_S__Layer4_Neurons_GPU)
	{
	.reg .u32 %r<15>;
	.reg .u64 %rd<15>;
	.reg .f32 %f<44>;
	.reg .f64 %fd<9>;
	.reg .pred %p<6>;
	.loc	16	96	0
$LDWbegin__Z17executeThirdLayerPfS_S_:
	.loc	16	106	0
	cvt.s32.u32 	%r1, %ctaid.x;
	mul.lo.s32 	%r2, %r1, 1251;
	ld.param.u64 	%rd1, [__cudaparm__Z17executeThirdLayerPfS_S__Layer3_Weights_GPU];
	cvt.s64.s32 	%rd2, %r2;
	mul.wide.s32 	%rd3, %r2, 4;
	add.u64 	%rd4, %rd1, %rd3;
	ldu.global.f32 	%f1, [%rd4+0];
	mov.u32 	%r3, %ctaid.y;
	mul.lo.u32 	%r4, %r3, 1250;
	mov.s32 	%r5, %r2;
	add.s32 	%r6, %r2, 1250;
	mov.s32 	%r7, %r4;
	mov.s64 	%rd5, %rd4;
	ld.param.u64 	%rd6, [__cudaparm__Z17executeThirdLayerPfS_S__Layer3_Neurons_GPU];
$Lt_2_4098:
 //<loop> Loop body line 106, nesting depth: 1, iterations: 1250
	.loc	16	112	0
	cvt.u64.u32 	%rd7, %r7;
	mul.wide.u32 	%rd8, %r7, 4;
	add.u64 	%rd9, %rd6, %rd8;
	ldu.global.f32 	%f2, [%rd9+0];
	ldu.global.f32 	%f3, [%rd5+4];
	fma.rn.f32 	%f1, %f2, %f3, %f1;
	add.u32 	%r7, %r7, 1;
	add.s32 	%r5, %r5, 1;
	add.u64 	%rd5, %rd5, 4;
	setp.ne.s32 	%p1, %r5, %r6;
	@%p1 bra 	$Lt_2_4098;
	.loc	16	115	0
	cvt.f64.f32 	%fd1, %f1;
	mov.f64 	%fd2, 0d3fe55555571f7693;	// 0.666667
	mul.f64 	%fd3, %fd1, %fd2;
	abs.f64 	%fd4, %fd3;
	cvt.rn.f32.f64 	%f4, %fd3;
	cvt.rn.f32.f64 	%f5, %fd4;
	mov.f32 	%f6, 0f3f0ccccd;     	// 0.55
	setp.ge.f32 	%p2, %f5, %f6;
	@!%p2 bra 	$Lt_2_4866;
	.loc	18	1606	0
	add.f32 	%f7, %f5, %f5;
	mov.f32 	%f8, 0f3fb8aa3b;     	// 1.4427
	mul.f32 	%f9, %f7, %f8;
	cvt.rzi.f32.f32 	%f10, %f9;
	mov.f32 	%f11, 0fb5bfbe8e;    	// -1.42861e-06
	mov.f32 	%f12, 0fbf317200;    	// -0.693146
	fma.rn.f32 	%f13, %f10, %f12, %f7;
	fma.rn.f32 	%f14, %f10, %f11, %f13;
	mov.f32 	%f15, 0f3fb8aa3b;    	// 1.4427
	mul.f32 	%f16, %f14, %f15;
	.loc	18	1607	0
	ex2.approx.f32 	%f17, %f10;
	ex2.approx.f32 	%f18, %f16;
	mul.f32 	%f19, %f17, %f18;
	.loc	18	1973	0
	mov.f32 	%f20, 0f3f800000;    	// 1
	mov.f32 	%f21, 0f3f800000;    	// 1
	mov.f32 	%f22, 0f40000000;    	// 2
	mov.f32 	%f23, 0f3f800000;    	// 1
	add.f32 	%f24, %f19, %f23;
	div.approx.f32 	%f25, %f22, %f24;
	sub.f32 	%f26, %f21, %f25;
	mov.f32 	%f27, 0f42b00000;    	// 88
	setp.ge.f32 	%p3, %f5, %f27;
	selp.f32 	%f28, %f20, %f26, %p3;
	mov.b32 	%r8, %f28;
	mov.b32 	%r9, %f4;
	and.b32 	%r10, %r9, -2147483648;
	or.b32 	%r11, %r8, %r10;
	mov.b32 	%f29, %r11;
	bra.uni 	$Lt_2_4610;
$Lt_2_4866:
	.loc	18	1289	0
	mul.f32 	%f30, %f4, %f4;
	mov.f32 	%f31, 0f3c86a81b;    	// 0.0164376
	mov.f32 	%f32, 0fbd57be66;    	// -0.0526718
	fma.rn.f32 	%f33, %f31, %f30, %f32;
	mov.f32 	%f34, 0f3e08677b;    	// 0.133207
	fma.rn.f32 	%f35, %f33, %f30, %f34;
	mov.f32 	%f36, 0fbeaaaa29;    	// -0.333329
	fma.rn.f32 	%f37, %f35, %f30, %f36;
	mul.f32 	%f38, %f30, %f37;
	fma.rn.f32 	%f39, %f38, %f4, %f4;
	.loc	18	1976	0
	add.f32 	%f40, %f4, %f4;
	mov.f32 	%f41, 0f00000000;    	// 0
	setp.eq.f32 	%p4, %f4, %f41;
	selp.f32 	%f29, %f40, %f39, %p4;
$Lt_2_4610:
	.loc	16	117	0
	cvt.f64.f32 	%fd5, %f29;
	mov.f64 	%fd6, 0d3ffb74538ef34d6a;	// 1.7159
	mul.f64 	%fd7, %fd5, %fd6;
	cvt.rn.f32.f64 	%f42, %fd7;
	ld.param.u64 	%rd10, [__cudaparm__Z17executeThirdLayerPfS_S__Layer4_Neurons_GPU];
	mul.lo.u32 	%r12, %r3, 100;
	add.u32 	%r13, %r1, %r12;
	cvt.u64.u32 	%rd11, %r13;
	mul.wide.u32 	%rd12, %r13, 4;
	add.u64 	%rd13, %rd10, %rd12;
	st.global.f32 	[%rd13+0], %f42;
	.loc	16	119	0
	exit;
$LDWend__Z17executeThirdLayerPfS_S_:
	} // _Z17executeThirdLayerPfS_S_

	.entry _Z18executeFourthLayerPfS_S_ (
		.param .u64 __cudaparm__Z18executeFourthLayerPfS_S__Layer4_Neurons_GPU,
		.param .u64 __cudaparm__Z18executeFourthLayerPfS_S__Layer4_Weights_GPU,
		.param .u64 __cudaparm__Z18executeFourthLayerPfS_S__Layer5_Neurons_GPU)
	{
	.reg .u32 %r<15>;
	.reg .u64 %rd<15>;
	.reg .f32 %f<44>;
	.reg .f64 %fd<9>;
	.reg .pred %p<6>;
	.loc	16	121	0
$LDWbegin__Z18executeFourthLayerPfS_S_:
	.loc	16	131	0
	cvt.s32.u32 	%r1, %ctaid.x;
	mul.lo.s32 	%r2, %r1, 101;
	ld.param.u64 	%rd1, [__cudaparm__Z18executeFourthLayerPfS_S__Layer4_Weights_GPU];
	cvt.s64.s32 	%rd2, %r2;
	mul.wide.s32 	%rd3, %r2, 4;
	add.u64 	%rd4, %rd1, %rd3;
	ldu.global.f32 	%f1, [%rd4+0];
	mov.u32 	%r3, %ctaid.y;
	mul.lo.u32 	%r4, %r3, 100;
	mov.s32 	%r5, %r2;
	add.s32 	%r6, %r2, 100;
	mov.s32 	%r7, %r4;
	mov.s64 	%rd5, %rd4;
	ld.param.u64 	%rd6, [__cudaparm__Z18executeFourthLayerPfS_S__Layer4_Neurons_GPU];
$Lt_3_4098:
 //<loop> Loop body line 131, nesting depth: 1, iterations: 100
	.loc	16	137	0
	cvt.u64.u32 	%rd7, %r7;
	mul.wide.u32 	%rd8, %r7, 4;
	add.u64 	%rd9, %rd6, %rd8;
	ldu.global.f32 	%f2, [%rd9+0];
	ldu.global.f32 	%f3, [%rd5+4];
	fma.rn.f32 	%f1, %f2, %f3, %f1;
	add.u32 	%r7, %r7, 1;
	add.s32 	%r5, %r5, 1;
	add.u64 	%rd5, %rd5, 4;
	setp.ne.s32 	%p1, %r5, %r6;
	@%p1 bra 	$Lt_3_4098;
	.loc	16	140	0
	cvt.f64.f32 	%fd1, %f1;
	mov.f64 	%fd2, 0d3fe55555571f7693;	// 0.666667
	mul.f64 	%fd3, %fd1, %fd2;
	abs.f64 	%fd4, %fd3;
	cvt.rn.f32.f64 	%f4, %fd3;
	cvt.rn.f32.f64 	%f5, %fd4;
	mov.f32 	%f6, 0f3f0ccccd;     	// 0.55
	setp.ge.f32 	%p2, %f5, %f6;
	@!%p2 bra 	$Lt_3_4866;
	.loc	18	1606	0
	add.f32 	%f7, %f5, %f5;
	mov.f32 	%f8, 0f3fb8aa3b;     	// 1.4427
	mul.f32 	%f9, %f7, %f8;
	cvt.rzi.f32.f32 	%f10, %f9;
	mov.f32 	%f11, 0fb5bfbe8e;    	// -1.42861e-06
	mov.f32 	%f12, 0fbf317200;    	// -0.693146
	fma.rn.f32 	%f13, %f10, %f12, %f7;
	fma.rn.f32 	%f14, %f10, %f11, %f13;
	mov.f32 	%f15, 0f3fb8aa3b;    	// 1.4427
	mul.f32 	%f16, %f14, %f15;
	.loc	18	1607	0
	ex2.approx.f32 	%f17, %f10;
	ex2.approx.f32 	%f18, %f16;
	mul.f32 	%f19, %f17, %f18;
	.loc	18	1973	0
	mov.f32 	%f20, 0f3f800000;    	// 1
	mov.f32 	%f21, 0f3f800000;    	// 1
	mov.f32 	%f22, 0f40000000;    	// 2
	mov.f32 	%f23, 0f3f800000;    	// 1
	add.f32 	%f24, %f19, %f23;
	div.approx.f32 	%f25, %f22, %f24;
	sub.f32 	%f26, %f21, %f25;
	mov.f32 	%f27, 0f42b00000;    	// 88
	setp.ge.f32 	%p3, %f5, %f27;
	selp.f32 	%f28, %f20, %f26, %p3;
	mov.b32 	%r8, %f28;
	mov.b32 	%r9, %f4;
	and.b32 	%r10, %r9, -2147483648;
	or.b32 	%r11, %r8, %r10;
	mov.b32 	%f29, %r11;
	bra.uni 	$Lt_3_4610;
$Lt_3_4866:
	.loc	18	1289	0
	mul.f32 	%f30, %f4, %f4;
	mov.f32 	%f31, 0f3c86a81b;    	// 0.0164376
	mov.f32 	%f32, 0fbd57be66;    	// -0.0526718
	fma.rn.f32 	%f33, %f31, %f30, %f32;
	mov.f32 	%f34, 0f3e08677b;    	// 0.133207
	fma.rn.f32 	%f35, %f33, %f30, %f34;
	mov.f32 	%f36, 0fbeaaaa29;    	// -0.333329
	fma.rn.f32 	%f37, %f35, %f30, %f36;
	mul.f32 	%f38, %f30, %f37;
	fma.rn.f32 	%f39, %f38, %f4, %f4;
	.loc	18	1976	0
	add.f32 	%f40, %f4, %f4;
	mov.f32 	%f41, 0f00000000;    	// 0
	setp.eq.f32 	%p4, %f4, %f41;
	selp.f32 	%f29, %f40, %f39, %p4;
$Lt_3_4610:
	.loc	16	142	0
	cvt.f64.f32 	%fd5, %f29;
	mov.f64 	%fd6, 0d3ffb74538ef34d6a;	// 1.7159
	mul.f64 	%fd7, %fd5, %fd6;
	cvt.rn.f32.f64 	%f42, %fd7;
	ld.param.u64 	%rd10, [__cudaparm__Z18executeFourthLayerPfS_S__Layer5_Neurons_GPU];
	mul.lo.u32 	%r12, %r3, 10;
	add.u32 	%r13, %r1, %r12;
	cvt.u64.u32 	%rd11, %r13;
	mul.wide.u32 	%rd12, %r13, 4;
	add.u64 	%rd13, %rd10, %rd12;
	st.global.f32 	[%rd13+0], %f42;
	.loc	16	143	0
	exit;
$LDWend__Z18executeFourthLayerPfS_S_:
	} // _Z18executeFourthLayerPfS_S_



// ===== COMPILED SASS (sm_100) =====

	.target	sm_100

	.elftype	@"ET_EXEC"


//--------------------- .note.nv.tkinfo           --------------------------
	.section	.note.nv.tkinfo,"",@"SHT_NOTE"
	.sectionflags	@"SHF_NOTE_NV_TKINFO"
	.tkinfo
        /*0018*/ 	.word	0x00000002
        /*0030*/ 	.string	""
        /*0030*/ 	.string	"ptxas"
        /*0030*/ 	.string	"Cuda compilation tools, release 13.0, V13.0.88"
        /*0030*/ 	.string	"Build cuda_13.0.r13.0/compiler.36424714_0"
        /*0030*/ 	.string	"-arch sm_100 "



//--------------------- .note.nv.cuinfo           --------------------------
	.section	.note.nv.cuinfo,"",@"SHT_NOTE"
	.sectionflags	@"SHF_NOTE_NV_CUINFO"
        /*0018*/ 	.short	0x0002
        /*001a*/ 	.short	0x0014
        /*001c*/ 	.short	0x0082
	.zero		2


//--------------------- .nv.info                  --------------------------
	.section	.nv.info,"",@"SHT_CUDA_INFO"
	.align	4


	//----- nvinfo : EIATTR_REGCOUNT
	.align		4
        /*0000*/ 	.byte	0x04, 0x2f
        /*0002*/ 	.short	(.L_3 - .L_2)
	.align		4
.L_2:
        /*0004*/ 	.word	index@(_Z17executeFirstLayerPfS_S_)
        /*0008*/ 	.word	0x0000001d


	//----- nvinfo : EIATTR_FRAME_SIZE
	.align		4
.L_3:
        /*000c*/ 	.byte	0x04, 0x11
        /*000e*/ 	.short	(.L_5 - .L_4)
	.align		4
.L_4:
        /*0010*/ 	.word	index@(_Z17executeFirstLayerPfS_S_)
        /*0014*/ 	.word	0x00000000


	//----- nvinfo : EIATTR_REGCOUNT
	.align		4
.L_5:
        /*0018*/ 	.byte	0x04, 0x2f
        /*001a*/ 	.short	(.L_7 - .L_6)
	.align		4
.L_6:
        /*001c*/ 	.word	index@(_Z18executeSecondLayerPfS_S_)
        /*0020*/ 	.word	0x00000020


	//----- nvinfo : EIATTR_FRAME_SIZE
	.align		4
.L_7:
        /*0024*/ 	.byte	0x04, 0x11
        /*0026*/ 	.short	(.L_9 - .L_8)
	.align		4
.L_8:
        /*0028*/ 	.word	index@(_Z18executeSecondLayerPfS_S_)
        /*002c*/ 	.word	0x00000000


	//----- nvinfo : EIATTR_REGCOUNT
	.align		4
.L_9:
        /*0030*/ 	.byte	0x04, 0x2f
        /*0032*/ 	.short	(.L_11 - .L_10)
	.align		4
.L_10:
        /*0034*/ 	.word	index@(_Z17executeThirdLayerPfS_S_)
        /*0038*/ 	.word	0x0000001a


	//----- nvinfo : EIATTR_FRAME_SIZE
	.align		4
.L_11:
        /*003c*/ 	.byte	0x04, 0x11
        /*003e*/ 	.short	(.L_13 - .L_12)
	.align		4
.L_12:
        /*0040*/ 	.word	index@(_Z17executeThirdLayerPfS_S_)
        /*0044*/ 	.word	0x00000000


	//----- nvinfo : EIATTR_REGCOUNT
	.align		4
.L_13:
        /*0048*/ 	.byte	0x04, 0x2f
        /*004a*/ 	.short	(.L_15 - .L_14)
	.align		4
.L_14:
        /*004c*/ 	.word	index@(_Z18executeFourthLayerPfS_S_)
        /*0050*/ 	.word	0x0000001a


	//----- nvinfo : EIATTR_FRAME_SIZE
	.align		4
.L_15:
        /*0054*/ 	.byte	0x04, 0x11
        /*0056*/ 	.short	(.L_17 - .L_16)
	.align		4
.L_16:
        /*0058*/ 	.word	index@(_Z18executeFourthLayerPfS_S_)
        /*005c*/ 	.word	0x00000000


	//----- nvinfo : EIATTR_MIN_STACK_SIZE
	.align		4
.L_17:
        /*0060*/ 	.byte	0x04, 0x12
        /*0062*/ 	.short	(.L_19 - .L_18)
	.align		4
.L_18:
        /*0064*/ 	.word	index@(_Z18executeFourthLayerPfS_S_)
        /*0068*/ 	.word	0x00000000


	//----- nvinfo : EIATTR_MIN_STACK_SIZE
	.align		4
.L_19:
        /*006c*/ 	.byte	0x04, 0x12
        /*006e*/ 	.short	(.L_21 - .L_20)
	.align		4
.L_20:
        /*0070*/ 	.word	index@(_Z17executeThirdLayerPfS_S_)
        /*0074*/ 	.word	0x00000000


	//----- nvinfo : EIATTR_MIN_STACK_SIZE
	.align		4
.L_21:
        /*0078*/ 	.byte	0x04, 0x12
        /*007a*/ 	.short	(.L_23 - .L_22)
	.align		4
.L_22:
        /*007c*/ 	.word	index@(_Z18executeSecondLayerPfS_S_)
        /*0080*/ 	.word	0x00000000


	//----- nvinfo : EIATTR_MIN_STACK_SIZE
	.align		4
.L_23:
        /*0084*/ 	.byte	0x04, 0x12
        /*0086*/ 	.short	(.L_25 - .L_24)
	.align		4
.L_24:
        /*0088*/ 	.word	index@(_Z17executeFirstLayerPfS_S_)
        /*008c*/ 	.word	0x00000000
.L_25:


//--------------------- .nv.compat                --------------------------
	.section	.nv.compat,"",@"SHT_CUDA_COMPAT_INFO"
	.align	4
        /*0000*/ 	.byte	0x02, 0x09, 0x00, 0x00, 0x02, 0x02, 0x01, 0x00, 0x02, 0x05, 0x05, 0x00, 0x03, 0x07, 0x01, 0x01
        /*0010*/ 	.byte	0x02, 0x03, 0x00, 0x00, 0x02, 0x06, 0x01, 0x00, 0x04, 0x0b, 0x08, 0x00, 0x01, 0x00, 0x00, 0x00
        /*0020*/ 	.byte	0x00, 0x00, 0x00, 0x00


//--------------------- .nv.info._Z18executeFourthLayerPfS_S_ --------------------------
	.section	.nv.info._Z18executeFourthLayerPfS_S_,"",@"SHT_CUDA_INFO"
	.sectionflags	@""
	.align	4


	//----- nvinfo : EIATTR_CUDA_API_VERSION
	.align		4
        /*0000*/ 	.byte	0x04, 0x37
        /*0002*/ 	.short	(.L_27 - .L_26)
.L_26:
        /*0004*/ 	.word	0x00000082


	//----- nvinfo : EIATTR_KPARAM_INFO
	.align		4
.L_27:
        /*0008*/ 	.byte	0x04, 0x17
        /*000a*/ 	.short	(.L_29 - .L_28)
.L_28:
        /*000c*/ 	.word	0x00000000
        /*0010*/ 	.short	0x0002
        /*0012*/ 	.short	0x0010
        /*0014*/ 	.byte	0x00, 0xf0, 0x21, 0x00


	//----- nvinfo : EIATTR_KPARAM_INFO
	.align		4
.L_29:
        /*0018*/ 	.byte	0x04, 0x17
        /*001a*/ 	.short	(.L_31 - .L_30)
.L_30:
        /*001c*/ 	.word	0x00000000
        /*0020*/ 	.short	0x0001
        /*0022*/ 	.short	0x0008
        /*0024*/ 	.byte	0x00, 0xf0, 0x21, 0x00


	//----- nvinfo : EIATTR_KPARAM_INFO
	.align		4
.L_31:
        /*0028*/ 	.byte	0x04, 0x17
        /*002a*/ 	.short	(.L_33 - .L_32)
.L_32:
        /*002c*/ 	.word	0x00000000
        /*0030*/ 	.short	0x0000
        /*0032*/ 	.short	0x0000
        /*0034*/ 	.byte	0x00, 0xf0, 0x21, 0x00


	//----- nvinfo : EIATTR_SPARSE_MMA_MASK
	.align		4
.L_33:
        /*0038*/ 	.byte	0x03, 0x50
        /*003a*/ 	.short	0x0000


	//----- nvinfo : EIATTR_MAXREG_COUNT
	.align		4
        /*003c*/ 	.byte	0x03, 0x1b
        /*003e*/ 	.short	0x00ff


	//----- nvinfo : EIATTR_MERCURY_ISA_VERSION
	.align		4
        /*0040*/ 	.byte	0x03, 0x5f
        /*0042*/ 	.short	0x0101


	//----- nvinfo : EIATTR_VRC_CTA_INIT_COUNT
	.align		4
        /*0044*/ 	.byte	0x02, 0x4a
	.zero		1
	.zero		1


	//----- nvinfo : EIATTR_EXIT_INSTR_OFFSETS
	.align		4
        /*0048*/ 	.byte	0x04, 0x1c
        /*004a*/ 	.short	(.L_35 - .L_34)


	//   ....[0]....
.L_34:
        /*004c*/ 	.word	0x00000860


	//----- nvinfo : EIATTR_CBANK_PARAM_SIZE
	.align		4
.L_35:
        /*0050*/ 	.byte	0x03, 0x19
        /*0052*/ 	.short	0x0018


	//----- nvinfo : EIATTR_PARAM_CBANK
	.align		4
        /*0054*/ 	.byte	0x04, 0x0a
        /*0056*/ 	.short	(.L_37 - .L_36)
	.align		4
.L_36:
        /*0058*/ 	.word	index@(.nv.constant0._Z18executeFourthLayerPfS_S_)
        /*005c*/ 	.short	0x0380
        /*005e*/ 	.short	0x0018


	//----- nvinfo : EIATTR_SW_WAR
	.align		4
.L_37:
        /*0060*/ 	.byte	0x04, 0x36
        /*0062*/ 	.short	(.L_39 - .L_38)
.L_38:
        /*0064*/ 	.word	0x00000008
.L_39:


//--------------------- .nv.info._Z17executeThirdLayerPfS_S_ --------------------------
	.section	.nv.info._Z17executeThirdLayerPfS_S_,"",@"SHT_CUDA_INFO"
	.sectionflags	@""
	.align	4


	//----- nvinfo : EIATTR_CUDA_API_VERSION
	.align		4
        /*0000*/ 	.byte	0x04, 0x37
        /*0002*/ 	.short	(.L_41 - .L_40)
.L_40:
        /*0004*/ 	.word	0x00000082


	//----- nvinfo : EIATTR_KPARAM_INFO
	.align		4
.L_41:
        /*0008*/ 	.byte	0x04, 0x17
        /*000a*/ 	.short	(.L_43 - .L_42)
.L_42:
        /*000c*/ 	.word	0x00000000
        /*0010*/ 	.short	0x0002
        /*0012*/ 	.short	0x0010
        /*0014*/ 	.byte	0x00, 0xf0, 0x21, 0x00


	//----- nvinfo : EIATTR_KPARAM_INFO
	.align		4
.L_43:
        /*0018*/ 	.byte	0x04, 0x17
        /*001a*/ 	.short	(.L_45 - .L_44)
.L_44:
        /*001c*/ 	.word	0x00000000
        /*0020*/ 	.short	0x0001
        /*0022*/ 	.short	0x0008
        /*0024*/ 	.byte	0x00, 0xf0, 0x21, 0x00


	//----- nvinfo : EIATTR_KPARAM_INFO
	.align		4
.L_45:
        /*0028*/ 	.byte	0x04, 0x17
        /*002a*/ 	.short	(.L_47 - .L_46)
.L_46:
        /*002c*/ 	.word	0x00000000
        /*0030*/ 	.short	0x0000
        /*0032*/ 	.short	0x0000
        /*0034*/ 	.byte	0x00, 0xf0, 0x21, 0x00


	//----- nvinfo : EIATTR_SPARSE_MMA_MASK
	.align		4
.L_47:
        /*0038*/ 	.byte	0x03, 0x50
        /*003a*/ 	.short	0x0000


	//----- nvinfo : EIATTR_MAXREG_COUNT
	.align		4
        /*003c*/ 	.byte	0x03, 0x1b
        /*003e*/ 	.short	0x00ff


	//----- nvinfo : EIATTR_MERCURY_ISA_VERSION
	.align		4
        /*0040*/ 	.byte	0x03, 0x5f
        /*0042*/ 	.short	0x0101


	//----- nvinfo : EIATTR_VRC_CTA_INIT_COUNT
	.align		4
        /*0044*/ 	.byte	0x02, 0x4a
	.zero		1
	.zero		1


	//----- nvinfo : EIATTR_EXIT_INSTR_OFFSETS
	.align		4
        /*0048*/ 	.byte	0x04, 0x1c
        /*004a*/ 	.short	(.L_49 - .L_48)


	//   ....[0]....
.L_48:
        /*004c*/ 	.word	0x00000860


	//----- nvinfo : EIATTR_CBANK_PARAM_SIZE
	.align		4
.L_49:
        /*0050*/ 	.byte	0x03, 0x19
        /*0052*/ 	.short	0x0018


	//----- nvinfo : EIATTR_PARAM_CBANK
	.align		4
        /*0054*/ 	.byte	0x04, 0x0a
        /*0056*/ 	.short	(.L_51 - .L_50)
	.align		4
.L_50:
        /*0058*/ 	.word	index@(.nv.constant0._Z17executeThirdLayerPfS_S_)
        /*005c*/ 	.short	0x0380
        /*005e*/ 	.short	0x0018


	//----- nvinfo : EIATTR_SW_WAR
	.align		4
.L_51:
        /*0060*/ 	.byte	0x04, 0x36
        /*0062*/ 	.short	(.L_53 - .L_52)
.L_52:
        /*0064*/ 	.word	0x00000008
.L_53:


//--------------------- .nv.info._Z18executeSecondLayerPfS_S_ --------------------------
	.section	.nv.info._Z18executeSecondLayerPfS_S_,"",@"SHT_CUDA_INFO"
	.sectionflags	@""
	.align	4


	//----- nvinfo : EIATTR_CUDA_API_VERSION
	.align		4
        /*0000*/ 	.byte	0x04, 0x37
        /*0002*/ 	.short	(.L_55 - .L_54)
.L_54:
        /*0004*/ 	.word	0x00000082


	//----- nvinfo : EIATTR_KPARAM_INFO
	.align		4
.L_55:
        /*0008*/ 	.byte	0x04, 0x17
        /*000a*/ 	.short	(.L_57 - .L_56)
.L_56:
        /*000c*/ 	.word	0x00000000
        /*0010*/ 	.short	0x0002
        /*0012*/ 	.short	0x0010
        /*0014*/ 	.byte	0x00, 0xf0, 0x21, 0x00


	//----- nvinfo : EIATTR_KPARAM_INFO
	.align		4
.L_57:
        /*0018*/ 	.byte	0x04, 0x17
        /*001a*/ 	.short	(.L_59 - .L_58)
.L_58:
        /*001c*/ 	.word	0x00000000
        /*0020*/ 	.short	0x0001
        /*0022*/ 	.short	0x0008
        /*0024*/ 	.byte	0x00, 0xf0, 0x21, 0x00


	//----- nvinfo : EIATTR_KPARAM_INFO
	.align		4
.L_59:
        /*0028*/ 	.byte	0x04, 0x17
        /*002a*/ 	.short	(.L_61 - .L_60)
.L_60:
        /*002c*/ 	.word	0x00000000
        /*0030*/ 	.short	0x0000
        /*0032*/ 	.short	0x0000
        /*0034*/ 	.byte	0x00, 0xf0, 0x21, 0x00


	//----- nvinfo : EIATTR_SPARSE_MMA_MASK
	.align		4
.L_61:
        /*0038*/ 	.byte	0x03, 0x50
        /*003a*/ 	.short	0x0000


	//----- nvinfo : EIATTR_MAXREG_COUNT
	.align		4
        /*003c*/ 	.byte	0x03, 0x1b
        /*003e*/ 	.short	0x00ff


	//----- nvinfo : EIATTR_MERCURY_ISA_VERSION
	.align		4
        /*0040*/ 	.byte	0x03, 0x5f
        /*0042*/ 	.short	0x0101


	//----- nvinfo : EIATTR_VRC_CTA_INIT_COUNT
	.align		4
        /*0044*/ 	.byte	0x02, 0x4a
	.zero		1
	.zero		1


	//----- nvinfo : EIATTR_EXIT_INSTR_OFFSETS
	.align		4
        /*0048*/ 	.byte	0x04, 0x1c
        /*004a*/ 	.short	(.L_63 - .L_62)


	//   ....[0]....
.L_62:
        /*004c*/ 	.word	0x00001030


	//----- nvinfo : EIATTR_CRS_STACK_SIZE
	.align		4
.L_63:
        /*0050*/ 	.byte	0x04, 0x1e
        /*0052*/ 	.short	(.L_65 - .L_64)
.L_64:
        /*0054*/ 	.word	0x00000000


	//----- nvinfo : EIATTR_CBANK_PARAM_SIZE
	.align		4
.L_65:
        /*0058*/ 	.byte	0x03, 0x19
        /*005a*/ 	.short	0x0018


	//----- nvinfo : EIATTR_PARAM_CBANK
	.align		4
        /*005c*/ 	.byte	0x04, 0x0a
        /*005e*/ 	.short	(.L_67 - .L_66)
	.align		4
.L_66:
        /*0060*/ 	.word	index@(.nv.constant0._Z18executeSecondLayerPfS_S_)
        /*0064*/ 	.short	0x0380
        /*0066*/ 	.short	0x0018


	//----- nvinfo : EIATTR_SW_WAR
	.align		4
.L_67:
        /*0068*/ 	.byte	0x04, 0x36
        /*006a*/ 	.short	(.L_69 - .L_68)
.L_68:
        /*006c*/ 	.word	0x00000008
.L_69:


//--------------------- .nv.info._Z17executeFirstLayerPfS_S_ --------------------------
	.section	.nv.info._Z17executeFirstLayerPfS_S_,"",@"SHT_CUDA_INFO"
	.sectionflags	@""
	.align	4


	//----- nvinfo : EIATTR_CUDA_API_VERSION
	.align		4
        /*0000*/ 	.byte	0x04, 0x37
        /*0002*/ 	.short	(.L_71 - .L_70)
.L_70:
        /*0004*/ 	.word	0x00000082


	//----- nvinfo : EIATTR_KPARAM_INFO
	.align		4
.L_71:
        /*0008*/ 	.byte	0x04, 0x17
        /*000a*/ 	.short	(.L_73 - .L_72)
.L_72:
        /*000c*/ 	.word	0x00000000
        /*0010*/ 	.short	0x0002
        /*0012*/ 	.short	0x0010
        /*0014*/ 	.byte	0x00, 0xf0, 0x21, 0x00


	//----- nvinfo : EIATTR_KPARAM_INFO
	.align		4
.L_73:
        /*0018*/ 	.byte	0x04, 0x17
        /*001a*/ 	.short	(.L_75 - .L_74)
.L_74:
        /*001c*/ 	.word	0x00000000
        /*0020*/ 	.short	0x0001
        /*0022*/ 	.short	0x0008
        /*0024*/ 	.byte	0x00, 0xf0, 0x21, 0x00


	//----- nvinfo : EIATTR_KPARAM_INFO
	.align		4
.L_75:
        /*0028*/ 	.byte	0x04, 0x17
        /*002a*/ 	.short	(.L_77 - .L_76)
.L_76:
        /*002c*/ 	.word	0x00000000
        /*0030*/ 	.short	0x0000
        /*0032*/ 	.short	0x0000
        /*0034*/ 	.byte	0x00, 0xf0, 0x21, 0x00


	//----- nvinfo : EIATTR_SPARSE_MMA_MASK
	.align		4
.L_77:
        /*0038*/ 	.byte	0x03, 0x50
        /*003a*/ 	.short	0x0000


	//----- nvinfo : EIATTR_MAXREG_COUNT
	.align		4
        /*003c*/ 	.byte	0x03, 0x1b
        /*003e*/ 	.short	0x00ff


	//----- nvinfo : EIATTR_MERCURY_ISA_VERSION
	.align		4
        /*0040*/ 	.byte	0x03, 0x5f
        /*0042*/ 	.short	0x0101


	//----- nvinfo : EIATTR_VRC_CTA_INIT_COUNT
	.align		4
        /*0044*/ 	.byte	0x02, 0x4a
	.zero		1
	.zero		1


	//----- nvinfo : EIATTR_EXIT_INSTR_OFFSETS
	.align		4
        /*0048*/ 	.byte	0x04, 0x1c
        /*004a*/ 	.short	(.L_79 - .L_78)


	//   ....[0]....
.L_78:
        /*004c*/ 	.word	0x000009f0


	//----- nvinfo : EIATTR_CRS_STACK_SIZE
	.align		4
.L_79:
        /*0050*/ 	.byte	0x04, 0x1e
        /*0052*/ 	.short	(.L_81 - .L_80)
.L_80:
        /*0054*/ 	.word	0x00000000


	//----- nvinfo : EIATTR_CBANK_PARAM_SIZE
	.align		4
.L_81:
        /*0058*/ 	.byte	0x03, 0x19
        /*005a*/ 	.short	0x0018


	//----- nvinfo : EIATTR_PARAM_CBANK
	.align		4
        /*005c*/ 	.byte	0x04, 0x0a
        /*005e*/ 	.short	(.L_83 - .L_82)
	.align		4
.L_82:
        /*0060*/ 	.word	index@(.nv.constant0._Z17executeFirstLayerPfS_S_)
        /*0064*/ 	.short	0x0380
        /*0066*/ 	.short	0x0018


	//----- nvinfo : EIATTR_SW_WAR
	.align		4
.L_83:
        /*0068*/ 	.byte	0x04, 0x36
        /*006a*/ 	.short	(.L_85 - .L_84)
.L_84:
        /*006c*/ 	.word	0x00000008
.L_85:


//--------------------- .nv.callgraph             --------------------------
	.section	.nv.callgraph,"",@"SHT_CUDA_CALLGRAPH"
	.align	4
	.sectionentsize	8
	.align		4
        /*0000*/ 	.word	0x00000000
	.align		4
        /*0004*/ 	.word	0xffffffff
	.align		4
        /*0008*/ 	.word	0x00000000
	.align		4
        /*000c*/ 	.word	0xfffffffe
	.align		4
        /*0010*/ 	.word	0x00000000
	.align		4
        /*0014*/ 	.word	0xfffffffd
	.align		4
        /*0018*/ 	.word	0x00000000
	.align		4
        /*001c*/ 	.word	0xfffffffc


//--------------------- .nv.constant3             --------------------------
	.section	.nv.constant3,"a",@progbits
	.align	4
.nv.constant3:
	.type		kernelTemplate,@object
	.size		kernelTemplate,(kernelTemplate2 - kernelTemplate)
kernelTemplate:
        /*0000*/ 	.byte	0x00, 0x00, 0x00, 0x00, 0x01, 0x00, 0x00, 0x00, 0x02, 0x00, 0x00, 0x00, 0x03, 0x00, 0x00, 0x00
        /*0010*/ 	.byte	0x04, 0x00, 0x00, 0x00, 0x1d, 0x00, 0x00, 0x00, 0x1e, 0x00, 0x00, 0x00, 0x1f, 0x00, 0x00, 0x00
        /*0020*/ 	.byte	0x20, 0x00, 0x00, 0x00, 0x21, 0x00, 0x00, 0x00, 0x3a, 0x00, 0x00, 0x00, 0x3b, 0x00, 0x00, 0x00
        /*0030*/ 	.byte	0x3c, 0x00, 0x00, 0x00, 0x3d, 0x00, 0x00, 0x00, 0x3e, 0x00, 0x00, 0x00, 0x57, 0x00, 0x00, 0x00
        /*0040*/ 	.byte	0x58, 0x00, 0x00, 0x00, 0x59, 0x00, 0x00, 0x00, 0x5a, 0x00, 0x00, 0x00, 0x5b, 0x00, 0x00, 0x00
        /*0050*/ 	.byte	0x74, 0x00, 0x00, 0x00, 0x75, 0x00, 0x00, 0x00, 0x76, 0x00, 0x00, 0x00, 0x77, 0x00, 0x00, 0x00
        /*0060*/ 	.byte	0x78, 0x00, 0x00, 0x00
	.type		kernelTemplate2,@object
	.size		kernelTemplate2,(.L_1 - kernelTemplate2)
kernelTemplate2:
        /*0064*/ 	.byte	0x00, 0x00, 0x00, 0x00, 0x01, 0x00, 0x00, 0x00, 0x02, 0x00, 0x00, 0x00, 0x03, 0x00, 0x00, 0x00
        /*0074*/ 	.byte	0x04, 0x00, 0x00, 0x00, 0x0d, 0x00, 0x00, 0x00, 0x0e, 0x00, 0x00, 0x00, 0x0f, 0x00, 0x00, 0x00
        /*0084*/ 	.byte	0x10, 0x00, 0x00, 0x00, 0x11, 0x00, 0x00, 0x00, 0x1a, 0x00, 0x00, 0x00, 0x1b, 0x00, 0x00, 0x00
        /*0094*/ 	.byte	0x1c, 0x00, 0x00, 0x00, 0x1d, 0x00, 0x00, 0x00, 0x1e, 0x00, 0x00, 0x00, 0x27, 0x00, 0x00, 0x00
        /*00a4*/ 	.byte	0x28, 0x00, 0x00, 0x00, 0x29, 0x00, 0x00, 0x00, 0x2a, 0x00, 0x00, 0x00, 0x2b, 0x00, 0x00, 0x00
        /*00b4*/ 	.byte	0x34, 0x00, 0x00, 0x00, 0x35, 0x00, 0x00, 0x00, 0x36, 0x00, 0x00, 0x00, 0x37, 0x00, 0x00, 0x00
        /*00c4*/ 	.byte	0x38, 0x00, 0x00, 0x00
.L_1:


//--------------------- .text._Z18executeFourthLayerPfS_S_ --------------------------
	.section	.text._Z18executeFourthLayerPfS_S_,"ax",@progbits
	.align	128
.text._Z18executeFourthLayerPfS_S_:
        .type           _Z18executeFourthLayerPfS_S_,@function
        .size           _Z18executeFourthLayerPfS_S_,(.L_x_34 - _Z18executeFourthLayerPfS_S_)
        .other          _Z18executeFourthLayerPfS_S_,@"STO_CUDA_ENTRY STV_DEFAULT"
_Z18executeFourthLayerPfS_S_:
[----:B------:R-:W-:Y:S01]  /*0000*/  LDC R1, c[0x0][0x37c] ;  /* 0x0000df00ff017b82 */ /* 0x000fe20000000800 */
[----:B------:R-:W0:Y:S07]  /*0010*/  S2R R0, SR_CTAID.X ;  /* 0x0000000000007919 */ /* 0x000e2e0000002500 */
[----:B------:R-:W1:Y:S01]  /*0020*/  LDC.64 R4, c[0x0][0x388] ;  /* 0x0000e200ff047b82 */ /* 0x000e620000000a00 */
[----:B------:R-:W2:Y:S01]  /*0030*/  LDCU.64 UR4, c[0x0][0x358] ;  /* 0x00006b00ff0477ac */ /* 0x000ea20008000a00 */
[----:B------:R-:W3:Y:S06]  /*0040*/  S2R R11, SR_CTAID.Y ;  /* 0x00000000000b7919 */ /* 0x000eec0000002600 */
[----:B------:R-:W4:Y:S01]  /*0050*/  LDC.64 R2, c[0x0][0x380] ;  /* 0x0000e000ff027b82 */ /* 0x000f220000000a00 */
[----:B0-----:R-:W-:-:S04]  /*0060*/  IMAD R10, R0, 0x65, RZ ;  /* 0x00000065000a7824 */ /* 0x001fc800078e02ff */
[C---:B-1----:R-:W-:Y:S01]  /*0070*/  IMAD.WIDE R4, R10.reuse, 0x4, R4 ;  /* 0x000000040a047825 */ /* 0x042fe200078e0204 */
[----:B------:R-:W-:-:S04]  /*0080*/  IADD3 R13, PT, PT, R10, 0x64, RZ ;  /* 0x000000640a0d7810 */ /* 0x000fc80007ffe0ff */
[----:B------:R-:W-:Y:S01]  /*0090*/  ISETP.GE.AND P0, PT, R10, R13, PT ;  /* 0x0000000d0a00720c */ /* 0x000fe20003f06270 */
[----:B--2---:R0:W5:Y:S01]  /*00a0*/  LDG.E R12, desc[UR4][R4.64] ;  /* 0x00000004040c7981 */ /* 0x004162000c1e1900 */
[----:B------:R-:W-:Y:S01]  /*00b0*/  MOV R14, R4 ;  /* 0x00000004000e7202 */ /* 0x000fe20000000f00 */
[----:B---3--:R-:W-:Y:S01]  /*00c0*/  IMAD R15, R11, 0x64, RZ ;  /* 0x000000640b0f7824 */ /* 0x008fe200078e02ff */
[----:B------:R-:W-:-:S09]  /*00d0*/  MOV R17, R5 ;  /* 0x0000000500117202 */ /* 0x000fd20000000f00 */
[----:B0---4-:R-:W-:Y:S05]  /*00e0*/  @P0 BRA `(.L_x_0) ;  /* 0x0000000000e00947 */ /* 0x011fea0003800000 */
[----:B------:R-:W-:Y:S02]  /*00f0*/  IADD3 R4, PT, PT, R13, -R10, RZ ;  /* 0x8000000a0d047210 */ /* 0x000fe40007ffe0ff */
[----:B------:R-:W-:Y:S02]  /*0100*/  PLOP3.LUT P0, PT, PT, PT, PT, 0x80, 0x8 ;  /* 0x000000000008781c */ /* 0x000fe40003f0f070 */
[----:B------:R-:W-:-:S13]  /*0110*/  ISETP.GT.AND P1, PT, R4, 0x3, PT ;  /* 0x000000030400780c */ /* 0x000fda0003f24270 */
[----:B------:R-:W-:Y:S05]  /*0120*/  @!P1 BRA `(.L_x_1) ;  /* 0x0000000000789947 */ /* 0x000fea0003800000 */
[----:B------:R-:W-:Y:S01]  /*0130*/  PLOP3.LUT P0, PT, PT, PT, PT, 0x8, 0x80 ;  /* 0x000000000080781c */ /* 0x000fe20003f0e170 */
[----:B------:R-:W-:-:S12]  /*0140*/  VIADD R21, R10, 0x61 ;  /* 0x000000610a157836 */ /* 0x000fd80000000000 */
.L_x_2:
[----:B------:R-:W0:Y:S01]  /*0150*/  LDC.64 R4, c[0x0][0x380] ;  /* 0x0000e000ff047b82 */ /* 0x000e220000000a00 */
[C---:B------:R-:W-:Y:S02]  /*0160*/  IADD3 R7, PT, PT, R15.reuse, 0x1, RZ ;  /* 0x000000010f077810 */ /* 0x040fe40007ffe0ff */
[C---:B------:R-:W-:Y:S01]  /*0170*/  IADD3 R19, PT, PT, R15.reuse, 0x2, RZ ;  /* 0x000000020f137810 */ /* 0x040fe20007ffe0ff */
[----:B0-----:R-:W-:-:S04]  /*0180*/  IMAD.WIDE.U32 R8, R15, 0x4, R4 ;  /* 0x000000040f087825 */ /* 0x001fc800078e0004 */
[--C-:B------:R-:W-:Y:S01]  /*0190*/  IMAD.WIDE.U32 R6, R7, 0x4, R4.reuse ;  /* 0x0000000407067825 */ /* 0x100fe200078e0004 */
[----:B------:R0:W2:Y:S03]  /*01a0*/  LDG.E R23, desc[UR4][R8.64] ;  /* 0x0000000408177981 */ /* 0x0000a6000c1e1900 */
[----:B------:R-:W-:Y:S02]  /*01b0*/  IMAD.WIDE.U32 R18, R19, 0x4, R4 ;  /* 0x0000000413127825 */ /* 0x000fe400078e0004 */
[----:B------:R-:W3:Y:S04]  /*01c0*/  LDG.E R7, desc[UR4][R6.64] ;  /* 0x0000000406077981 */ /* 0x000ee8000c1e1900 */
[----:B------:R-:W4:Y:S01]  /*01d0*/  LDG.E R19, desc[UR4][R18.64] ;  /* 0x0000000412137981 */ /* 0x000f22000c1e1900 */
[----:B0-----:R-:W-:Y:S01]  /*01e0*/  MOV R8, R14 ;  /* 0x0000000e00087202 */ /* 0x001fe20000000f00 */
[----:B------:R-:W-:Y:S01]  /*01f0*/  IMAD.MOV.U32 R9, RZ, RZ, R17 ;  /* 0x000000ffff097224 */ /* 0x000fe200078e0011 */
[----:B------:R-:W-:-:S04]  /*0200*/  IADD3 R17, PT, PT, R15, 0x3, RZ ;  /* 0x000000030f117810 */ /* 0x000fc80007ffe0ff */
[----:B------:R-:W2:Y:S01]  /*0210*/  LDG.E R14, desc[UR4][R8.64+0x4] ;  /* 0x00000404080e7981 */ /* 0x000ea2000c1e1900 */
[----:B------:R-:W-:-:S03]  /*0220*/  IMAD.WIDE.U32 R4, R17, 0x4, R4 ;  /* 0x0000000411047825 */ /* 0x000fc600078e0004 */
[----:B------:R-:W3:Y:S04]  /*0230*/  LDG.E R16, desc[UR4][R8.64+0x8] ;  /* 0x0000080408107981 */ /* 0x000ee8000c1e1900 */
[----:B------:R-:W4:Y:S04]  /*0240*/  LDG.E R17, desc[UR4][R8.64+0xc] ;  /* 0x00000c0408117981 */ /* 0x000f28000c1e1900 */
[----:B------:R-:W4:Y:S04]  /*0250*/  LDG.E R5, desc[UR4][R4.64] ;  /* 0x0000000404057981 */ /* 0x000f28000c1e1900 */
[----:B------:R-:W4:Y:S01]  /*0260*/  LDG.E R20, desc[UR4][R8.64+0x10] ;  /* 0x0000100408147981 */ /* 0x000f22000c1e1900 */
[----:B------:R-:W-:-:S04]  /*0270*/  IADD3 R10, PT, PT, R10, 0x4, RZ ;  /* 0x000000040a0a7810 */ /* 0x000fc80007ffe0ff */
[----:B------:R-:W-:Y:S01]  /*0280*/  ISETP.GE.AND P1, PT, R10, R21, PT ;  /* 0x000000150a00720c */ /* 0x000fe20003f26270 */
[----:B------:R-:W-:Y:S02]  /*0290*/  VIADD R15, R15, 0x4 ;  /* 0x000000040f0f7836 */ /* 0x000fe40000000000 */
[----:B--2--5:R-:W-:-:S04]  /*02a0*/  FFMA R14, R23, R14, R12 ;  /* 0x0000000e170e7223 */ /* 0x024fc8000000000c */
[----:B---3--:R-:W-:Y:S01]  /*02b0*/  FFMA R16, R7, R16, R14 ;  /* 0x0000001007107223 */ /* 0x008fe2000000000e */
[----:B------:R-:W-:-:S03]  /*02c0*/  IADD3 R14, P2, PT, R8, 0x10, RZ ;  /* 0x00000010080e7810 */ /* 0x000fc60007f5e0ff */
[----:B----4-:R-:W-:Y:S01]  /*02d0*/  FFMA R16, R19, R17, R16 ;  /* 0x0000001113107223 */ /* 0x010fe20000000010 */
[----:B------:R-:W-:-:S03]  /*02e0*/  IADD3.X R17, PT, PT, RZ, R9, RZ, P2, !PT ;  /* 0x00000009ff117210 */ /* 0x000fc600017fe4ff */
[----:B------:R-:W-:Y:S01]  /*02f0*/  FFMA R12, R5, R20, R16 ;  /* 0x00000014050c7223 */ /* 0x000fe20000000010 */
[----:B------:R-:W-:Y:S06]  /*0300*/  @!P1 BRA `(.L_x_2) ;  /* 0xfffffffc00909947 */ /* 0x000fec000383ffff */
.L_x_1:
[----:B------:R-:W-:-:S04]  /*0310*/  IADD3 R4, PT, PT, R13, -R10, RZ ;  /* 0x8000000a0d047210 */ /* 0x000fc80007ffe0ff */
[----:B------:R-:W-:-:S13]  /*0320*/  ISETP.GT.AND P1, PT, R4, 0x1, PT ;  /* 0x000000010400780c */ /* 0x000fda0003f24270 */
[----:B------:R-:W-:Y:S05]  /*0330*/  @!P1 BRA `(.L_x_3) ;  /* 0x0000000000449947 */ /* 0x000fea0003800000 */
[----:B------:R-:W0:Y:S01]  /*0340*/  LDC.64 R8, c[0x0][0x380] ;  /* 0x0000e000ff087b82 */ /* 0x000e220000000a00 */
[----:B------:R-:W-:Y:S02]  /*0350*/  IADD3 R19, PT, PT, R15, 0x1, RZ ;  /* 0x000000010f137810 */ /* 0x000fe40007ffe0ff */
[----:B------:R-:W-:Y:S02]  /*0360*/  MOV R4, R14 ;  /* 0x0000000e00047202 */ /* 0x000fe40000000f00 */
[----:B------:R-:W-:-:S05]  /*0370*/  MOV R5, R17 ;  /* 0x0000001100057202 */ /* 0x000fca0000000f00 */
[----:B------:R-:W2:Y:S04]  /*0380*/  LDG.E R16, desc[UR4][R4.64+0x4] ;  /* 0x0000040404107981 */ /* 0x000ea8000c1e1900 */
[----:B------:R-:W3:Y:S01]  /*0390*/  LDG.E R18, desc[UR4][R4.64+0x8] ;  /* 0x0000080404127981 */ /* 0x000ee2000c1e1900 */
[----:B0-----:R-:W-:-:S04]  /*03a0*/  IMAD.WIDE.U32 R6, R15, 0x4, R8 ;  /* 0x000000040f067825 */ /* 0x001fc800078e0008 */
[----:B------:R-:W-:Y:S02]  /*03b0*/  IMAD.WIDE.U32 R8, R19, 0x4, R8 ;  /* 0x0000000413087825 */ /* 0x000fe400078e0008 */
[----:B------:R-:W2:Y:S04]  /*03c0*/  LDG.E R7, desc[UR4][R6.64] ;  /* 0x0000000406077981 */ /* 0x000ea8000c1e1900 */
[----:B------:R-:W3:Y:S01]  /*03d0*/  LDG.E R9, desc[UR4][R8.64] ;  /* 0x0000000408097981 */ /* 0x000ee2000c1e1900 */
[----:B------:R-:W-:Y:S01]  /*03e0*/  IADD3 R14, P1, PT, R14, 0x8, RZ ;  /* 0x000000080e0e7810 */ /* 0x000fe20007f3e0ff */
[----:B------:R-:W-:Y:S01]  /*03f0*/  VIADD R10, R10, 0x2 ;  /* 0x000000020a0a7836 */ /* 0x000fe20000000000 */
[----:B------:R-:W-:Y:S02]  /*0400*/  PLOP3.LUT P0, PT, PT, PT, PT, 0x8, 0x80 ;  /* 0x000000000080781c */ /* 0x000fe40003f0e170 */
[----:B------:R-:W-:-:S02]  /*0410*/  IADD3.X R17, PT, PT, RZ, R17, RZ, P1, !PT ;  /* 0x00000011ff117210 */ /* 0x000fc40000ffe4ff */
[----:B------:R-:W-:Y:S01]  /*0420*/  IADD3 R15, PT, PT, R15, 0x2, RZ ;  /* 0x000000020f0f7810 */ /* 0x000fe20007ffe0ff */
[----:B--2--5:R-:W-:-:S04]  /*0430*/  FFMA R12, R7, R16, R12 ;  /* 0x00000010070c7223 */ /* 0x024fc8000000000c */
[----:B---3--:R-:W-:-:S07]  /*0440*/  FFMA R12, R9, R18, R12 ;  /* 0x00000012090c7223 */ /* 0x008fce000000000c */
.L_x_3:
[----:B------:R-:W-:-:S13]  /*0450*/  ISETP.NE.OR P0, PT, R10, R13, P0 ;  /* 0x0000000d0a00720c */ /* 0x000fda0000705670 */
[----:B------:R-:W-:Y:S05]  /*0460*/  @!P0 BRA `(.L_x_4) ;  /* 0x0000000000308947 */ /* 0x000fea0003800000 */
.L_x_0:
[----:B------:R-:W-:Y:S01]  /*0470*/  IMAD.WIDE.U32 R6, R15, 0x4, R2 ;  /* 0x000000040f067825 */ /* 0x000fe200078e0002 */
[----:B------:R-:W-:Y:S02]  /*0480*/  MOV R4, R14 ;  /* 0x0000000e00047202 */ /* 0x000fe40000000f00 */
[----:B------:R-:W-:-:S03]  /*0490*/  MOV R5, R17 ;  /* 0x0000001100057202 */ /* 0x000fc60000000f00 */
[----:B------:R-:W2:Y:S04]  /*04a0*/  LDG.E R7, desc[UR4][R6.64] ;  /* 0x0000000406077981 */ /* 0x000ea8000c1e1900 */
[----:B------:R-:W2:Y:S01]  /*04b0*/  LDG.E R4, desc[UR4][R4.64+0x4] ;  /* 0x0000040404047981 */ /* 0x000ea2000c1e1900 */
[----:B------:R-:W-:Y:S01]  /*04c0*/  VIADD R10, R10, 0x1 ;  /* 0x000000010a0a7836 */ /* 0x000fe20000000000 */
[----:B------:R-:W-:Y:S02]  /*04d0*/  IADD3 R14, P1, PT, R14, 0x4, RZ ;  /* 0x000000040e0e7810 */ /* 0x000fe40007f3e0ff */
[----:B------:R-:W-:Y:S02]  /*04e0*/  IADD3 R15, PT, PT, R15, 0x1, RZ ;  /* 0x000000010f0f7810 */ /* 0x000fe40007ffe0ff */
[----:B------:R-:W-:-:S02]  /*04f0*/  ISETP.NE.AND P0, PT, R10, R13, PT ;  /* 0x0000000d0a00720c */ /* 0x000fc40003f05270 */
[----:B------:R-:W-:Y:S01]  /*0500*/  IADD3.X R17, PT, PT, RZ, R17, RZ, P1, !PT ;  /* 0x00000011ff117210 */ /* 0x000fe20000ffe4ff */
[----:B--2--5:R-:W-:-:S10]  /*0510*/  FFMA R12, R7, R4, R12 ;  /* 0x00000004070c7223 */ /* 0x024fd4000000000c */
[----:B------:R-:W-:Y:S05]  /*0520*/  @P0 BRA `(.L_x_0) ;  /* 0xfffffffc00d00947 */ /* 0x000fea000383ffff */
.L_x_4:
[----:B-----5:R-:W0:Y:S01]  /*0530*/  F2F.F64.F32 R12, R12 ;  /* 0x0000000c000c7310 */ /* 0x020e220000201800 */
[----:B------:R-:W-:Y:S01]  /*0540*/  UMOV UR6, 0x571f7693 ;  /* 0x571f769300067882 */ /* 0x000fe20000000000 */
[----:B------:R-:W-:Y:S02]  /*0550*/  UMOV UR7, 0x3fe55555 ;  /* 0x3fe5555500077882 */ /* 0x000fe40000000000 */
[----:B0-----:R-:W-:-:S06]  /*0560*/  DMUL R2, R12, UR6 ;  /* 0x000000060c027c28 */ /* 0x001fcc0008000000 */
[----:B------:R-:W0:Y:S08]  /*0570*/  F2F.F32.F64 R6, |R2| ;  /* 0x4000000200067310 */ /* 0x000e300000301000 */
[----:B------:R1:W2:Y:S01]  /*0580*/  F2F.F32.F64 R8, R2 ;  /* 0x0000000200087310 */ /* 0x0002a20000301000 */
[----:B0-----:R-:W-:-:S13]  /*0590*/  FSETP.GE.AND P0, PT, R6, 0.55000001192092895508, PT ;  /* 0x3f0ccccd0600780b */ /* 0x001fda0003f06000 */
[----:B-12---:R-:W-:Y:S05]  /*05a0*/  @!P0 BRA `(.L_x_5) ;  /* 0x0000000000648947 */ /* 0x006fea0003800000 */
[----:B------:R-:W-:-:S04]  /*05b0*/  FADD R2, R6, R6 ;  /* 0x0000000606027221 */ /* 0x000fc80000000000 */
[----:B------:R-:W-:-:S04]  /*05c0*/  FMUL R3, R2, 1.4426950216293334961 ;  /* 0x3fb8aa3b02037820 */ /* 0x000fc80000400000 */
[----:B------:R0:W1:Y:S02]  /*05d0*/  FRND.TRUNC R5, R3 ;  /* 0x0000000300057307 */ /* 0x000064000020d000 */
[----:B0-----:R-:W-:Y:S01]  /*05e0*/  MOV R3, 0x4c000000 ;  /* 0x4c00000000037802 */ /* 0x001fe20000000f00 */
[C---:B-1----:R-:W-:Y:S01]  /*05f0*/  FFMA R2, R5.reuse, -0.693145751953125, R2 ;  /* 0xbf31720005027823 */ /* 0x042fe20000000002 */
[----:B------:R-:W-:-:S03]  /*0600*/  FSETP.GEU.AND P0, PT, R5, -126, PT ;  /* 0xc2fc00000500780b */ /* 0x000fc60003f0e000 */
[----:B------:R-:W-:-:S04]  /*0610*/  FFMA R2, R5, -1.428606765330187045e-06, R2 ;  /* 0xb5bfbe8e05027823 */ /* 0x000fc80000000002 */
[----:B------:R-:W-:-:S05]  /*0620*/  FMUL R2, R2, 1.4426950216293334961 ;  /* 0x3fb8aa3b02027820 */ /* 0x000fca0000400000 */
[----:B------:R-:W-:Y:S01]  /*0630*/  FSETP.GEU.AND P1, PT, R2, -126, PT ;  /* 0xc2fc00000200780b */ /* 0x000fe20003f2e000 */
[----:B------:R-:W-:-:S04]  /*0640*/  @!P0 FMUL R5, R5, 0.5 ;  /* 0x3f00000005058820 */ /* 0x000fc80000400000 */
[----:B------:R-:W0:Y:S08]  /*0650*/  MUFU.EX2 R4, R5 ;  /* 0x0000000500047308 */ /* 0x000e300000000800 */
[----:B------:R-:W-:-:S04]  /*0660*/  @!P1 FMUL R2, R2, 0.5 ;  /* 0x3f00000002029820 */ /* 0x000fc80000400000 */
[----:B------:R-:W1:Y:S01]  /*0670*/  MUFU.EX2 R7, R2 ;  /* 0x0000000200077308 */ /* 0x000e620000000800 */
[----:B0-----:R-:W-:Y:S01]  /*0680*/  @!P0 FMUL R4, R4, R4 ;  /* 0x0000000404048220 */ /* 0x001fe20000400000 */
[----:B-1----:R-:W-:-:S04]  /*0690*/  @!P1 FMUL R7, R7, R7 ;  /* 0x0000000707079220 */ /* 0x002fc80000400000 */
[----:B------:R-:W-:-:S05]  /*06a0*/  FFMA R4, R4, R7, 1 ;  /* 0x3f80000004047423 */ /* 0x000fca0000000007 */
[----:B------:R-:W-:-:S04]  /*06b0*/  FSETP.GEU.AND P0, PT, |R4|, 1.175494350822287508e-38, PT ;  /* 0x008000000400780b */ /* 0x000fc80003f0e200 */
[----:B------:R-:W-:-:S09]  /*06c0*/  FSEL R3, R3, 2, !P0 ;  /* 0x4000000003037808 */ /* 0x000fd20004000000 */
[----:B------:R-:W-:Y:S01]  /*06d0*/  @!P0 FMUL R4, R4, 16777216 ;  /* 0x4b80000004048820 */ /* 0x000fe20000400000 */
[----:B------:R-:W-:-:S05]  /*06e0*/  FSETP.GE.AND P0, PT, R6, 88, PT ;  /* 0x42b000000600780b */ /* 0x000fca0003f06000 */
[----:B------:R-:W0:Y:S02]  /*06f0*/  MUFU.RCP R4, R4 ;  /* 0x0000000400047308 */ /* 0x000e240000001000 */
[----:B0-----:R-:W-:-:S05]  /*0700*/  FFMA R3, R4, -R3, 1 ;  /* 0x3f80000004037423 */ /* 0x001fca0000000803 */
[----:B------:R-:W-:-:S04]  /*0710*/  FSEL R3, R3, 1, !P0 ;  /* 0x3f80000003037808 */ /* 0x000fc80004000000 */
[----:B------:R-:W-:Y:S01]  /*0720*/  LOP3.LUT R6, R3, 0x80000000, R8, 0xf8, !PT ;  /* 0x8000000003067812 */ /* 0x000fe200078ef808 */
[----:B------:R-:W-:Y:S06]  /*0730*/  BRA `(.L_x_6) ;  /* 0x0000000000247947 */ /* 0x000fec0003800000 */
.L_x_5:
[----:B------:R-:W-:Y:S01]  /*0740*/  MOV R3, 0x3c86a81b ;  /* 0x3c86a81b00037802 */ /* 0x000fe20000000f00 */
[C---:B------:R-:W-:Y:S01]  /*0750*/  FMUL R2, R8.reuse, R8 ;  /* 0x0000000808027220 */ /* 0x040fe20000400000 */
[----:B------:R-:W-:-:S03]  /*0760*/  FSETP.NEU.AND P0, PT, R8, RZ, PT ;  /* 0x000000ff0800720b */ /* 0x000fc60003f0d000 */
[----:B------:R-:W-:-:S04]  /*0770*/  FFMA R3, R2, R3, -0.052671812474727630615 ;  /* 0xbd57be6602037423 */ /* 0x000fc80000000003 */
[----:B------:R-:W-:-:S04]  /*0780*/  FFMA R3, R2, R3, 0.13320724666118621826 ;  /* 0x3e08677b02037423 */ /* 0x000fc80000000003 */
[----:B------:R-:W-:-:S04]  /*0790*/  FFMA R3, R2, R3, -0.33332946896553039551 ;  /* 0xbeaaaa2902037423 */ /* 0x000fc80000000003 */
[----:B------:R-:W-:-:S04]  /*07a0*/  FMUL R3, R2, R3 ;  /* 0x0000000302037220 */ /* 0x000fc80000400000 */
[C-C-:B------:R-:W-:Y:S01]  /*07b0*/  FFMA R6, R8.reuse, R3, R8.reuse ;  /* 0x0000000308067223 */ /* 0x140fe20000000008 */
[----:B------:R-:W-:-:S07]  /*07c0*/  @!P0 FADD R6, R8, R8 ;  /* 0x0000000808068221 */ /* 0x000fce0000000000 */
.L_x_6:
[----:B------:R-:W0:Y:S01]  /*07d0*/  F2F.F64.F32 R2, R6 ;  /* 0x0000000600027310 */ /* 0x000e220000201800 */
[----:B------:R-:W1:Y:S01]  /*07e0*/  LDC.64 R4, c[0x0][0x390] ;  /* 0x0000e400ff047b82 */ /* 0x000e620000000a00 */
[----:B------:R-:W-:Y:S01]  /*07f0*/  UMOV UR6, 0x8ef34d6a ;  /* 0x8ef34d6a00067882 */ /* 0x000fe20000000000 */
[----:B------:R-:W-:Y:S01]  /*0800*/  UMOV UR7, 0x3ffb7453 ;  /* 0x3ffb745300077882 */ /* 0x000fe20000000000 */
[----:B------:R-:W-:Y:S01]  /*0810*/  IMAD R11, R11, 0xa, R0 ;  /* 0x0000000a0b0b7824 */ /* 0x000fe200078e0200 */
[----:B0-----:R-:W-:-:S10]  /*0820*/  DMUL R2, R2, UR6 ;  /* 0x0000000602027c28 */ /* 0x001fd40008000000 */
[----:B------:R-:W0:Y:S01]  /*0830*/  F2F.F32.F64 R3, R2 ;  /* 0x0000000200037310 */ /* 0x000e220000301000 */
[----:B-1----:R-:W-:-:S05]  /*0840*/  IMAD.WIDE.U32 R4, R11, 0x4, R4 ;  /* 0x000000040b047825 */ /* 0x002fca00078e0004 */
[----:B0-----:R-:W-:Y:S01]  /*0850*/  STG.E desc[UR4][R4.64], R3 ;  /* 0x0000000304007986 */ /* 0x001fe2000c101904 */
[----:B------:R-:W-:Y:S05]  /*0860*/  EXIT ;  /* 0x000000000000794d */ /* 0x000fea0003800000 */
.L_x_7:
[----:B------:R-:W-:-:S00]  /*0870*/  BRA `(.L_x_7) ;  /* 0xfffffffc00fc7947 */ /* 0x000fc0000383ffff */
[----:B------:R-:W-:-:S00]  /*0880*/  NOP ;  /* 0x0000000000007918 */ /* 0x000fc00000000000 */
[----:B------:R-:W-:-:S00]  /*0890*/  NOP ;  /* 0x0000000000007918 */ /* 0x000fc00000000000 */
[----:B------:R-:W-:-:S00]  /*08a0*/  NOP ;  /* 0x0000000000007918 */ /* 0x000fc00000000000 */
[----:B------:R-:W-:-:S00]  /*08b0*/  NOP ;  /* 0x0000000000007918 */ /* 0x000fc00000000000 */
[----:B------:R-:W-:-:S00]  /*08c0*/  NOP ;  /* 0x0000000000007918 */ /* 0x000fc00000000000 */
[----:B------:R-:W-:-:S00]  /*08d0*/  NOP ;  /* 0x0000000000007918 */ /* 0x000fc00000000000 */
[----:B------:R-:W-:-:S00]  /*08e0*/  NOP ;  /* 0x0000000000007918 */ /* 0x000fc00000000000 */
[----:B------:R-:W-:-:S00]  /*08f0*/  NOP ;  /* 0x0000000000007918 */ /* 0x000fc00000000000 */
.L_x_34:


//--------------------- .text._Z17executeThirdLayerPfS_S_ --------------------------
	.section	.text._Z17executeThirdLayerPfS_S_,"ax",@progbits
	.align	128
.text._Z17executeThirdLayerPfS_S_:
        .type           _Z17executeThirdLayerPfS_S_,@function
        .size           _Z17executeThirdLayerPfS_S_,(.L_x_35 - _Z17executeThirdLayerPfS_S_)
        .other          _Z17executeThirdLayerPfS_S_,@"STO_CUDA_ENTRY STV_DEFAULT"
_Z17executeThirdLayerPfS_S_:
        /* <DEDUP_REMOVED lines=21> */
.L_x_10:
        /* <DEDUP_REMOVED lines=28> */
.L_x_9:
        /* <DEDUP_REMOVED lines=20> */
.L_x_11:
[----:B------:R-:W-:-:S13]  /*0450*/  ISETP.NE.OR P0, PT, R10, R13, P0 ;  /* 0x0000000d0a00720c */ /* 0x000fda0000705670 */
[----:B------:R-:W-:Y:S05]  /*0460*/  @!P0 BRA `(.L_x_12) ;  /* 0x0000000000308947 */ /* 0x000fea0003800000 */
.L_x_8:
        /* <DEDUP_REMOVED lines=12> */
.L_x_12:
        /* <DEDUP_REMOVED lines=33> */
.L_x_13:
        /* <DEDUP_REMOVED lines=9> */
.L_x_14:
        /* <DEDUP_REMOVED lines=10> */
.L_x_15:
        /* <DEDUP_REMOVED lines=9> */
.L_x_35:


//--------------------- .text._Z18executeSecondLayerPfS_S_ --------------------------
	.section	.text._Z18executeSecondLayerPfS_S_,"ax",@progbits
	.align	128
.text._Z18executeSecondLayerPfS_S_:
        .type           _Z18executeSecondLayerPfS_S_,@function
        .size           _Z18executeSecondLayerPfS_S_,(.L_x_36 - _Z18executeSecondLayerPfS_S_)
        .other          _Z18executeSecondLayerPfS_S_,@"STO_CUDA_ENTRY STV_DEFAULT"
_Z18executeSecondLayerPfS_S_:
[----:B------:R-:W-:Y:S01]  /*0000*/  LDC R1, c[0x0][0x37c] ;  /* 0x0000df00ff017b82 */ /* 0x000fe20000000800 */
[----:B------:R-:W0:Y:S07]  /*0010*/  S2R R0, SR_CTAID.X ;  /* 0x0000000000007919 */ /* 0x000e2e0000002500 */
[----:B------:R-:W1:Y:S01]  /*0020*/  LDC.64 R2, c[0x0][0x388] ;  /* 0x0000e200ff027b82 */ /* 0x000e620000000a00 */
[----:B------:R-:W2:Y:S01]  /*0030*/  LDCU.64 UR4, c[0x0][0x358] ;  /* 0x00006b00ff0477ac */ /* 0x000ea20008000a00 */
[----:B0-----:R-:W-:-:S04]  /*0040*/  IMAD R17, R0, 0x9c, RZ ;  /* 0x0000009c00117824 */ /* 0x001fc800078e02ff */
[----:B-1----:R-:W-:-:S05]  /*0050*/  IMAD.WIDE R2, R17, 0x4, R2 ;  /* 0x0000000411027825 */ /* 0x002fca00078e0202 */
[----:B--2---:R0:W5:Y:S01]  /*0060*/  LDG.E R8, desc[UR4][R2.64] ;  /* 0x0000000402087981 */ /* 0x004162000c1e1900 */
[C---:B------:R-:W-:Y:S01]  /*0070*/  IADD3 R14, PT, PT, R17.reuse, 0x96, RZ ;  /* 0x00000096110e7810 */ /* 0x040fe20007ffe0ff */
[----:B------:R-:W-:Y:S01]  /*0080*/  UMOV UR7, 0x64 ;  /* 0x0000006400077882 */ /* 0x000fe20000000000 */
[----:B------:R-:W1:Y:S02]  /*0090*/  S2R R11, SR_TID.X ;  /* 0x00000000000b7919 */ /* 0x000e640000002100 */
[----:B------:R-:W-:Y:S01]  /*00a0*/  ISETP.GE.AND P0, PT, R17, R14, PT ;  /* 0x0000000e1100720c */ /* 0x000fe20003f06270 */
[----:B------:R-:W1:Y:S01]  /*00b0*/  S2R R12, SR_TID.Y ;  /* 0x00000000000c7919 */ /* 0x000e620000002200 */
[----:B------:R-:W2:Y:S01]  /*00c0*/  S2R R13, SR_CTAID.Y ;  /* 0x00000000000d7919 */ /* 0x000ea20000002600 */
[----:B-1----:R-:W-:-:S05]  /*00d0*/  IMAD R15, R12, 0xd, R11 ;  /* 0x0000000d0c0f7824 */ /* 0x002fca00078e020b */
[----:B------:R-:W-:-:S05]  /*00e0*/  SHF.L.U32 R15, R15, 0x1, RZ ;  /* 0x000000010f0f7819 */ /* 0x000fca00000006ff */
[----:B0-2---:R-:W-:Y:S05]  /*00f0*/  @P0 BRA `(.L_x_16) ;  /* 0x0000000800740947 */ /* 0x005fea0003800000 */
[----:B------:R-:W-:Y:S02]  /*0100*/  IADD3 R4, PT, PT, R14, -R17, RZ ;  /* 0x800000110e047210 */ /* 0x000fe40007ffe0ff */
[----:B------:R-:W-:Y:S02]  /*0110*/  PLOP3.LUT P0, PT, PT, PT, PT, 0x80, 0x8 ;  /* 0x000000000008781c */ /* 0x000fe40003f0f070 */
[----:B------:R-:W-:-:S13]  /*0120*/  ISETP.GT.AND P1, PT, R4, 0x12, PT ;  /* 0x000000120400780c */ /* 0x000fda0003f24270 */
[----:B------:R-:W-:Y:S05]  /*0130*/  @!P1 BRA `(.L_x_17) ;  /* 0x0000000400889947 */ /* 0x000fea0003800000 */
[----:B------:R-:W-:Y:S02]  /*0140*/  PLOP3.LUT P0, PT, PT, PT, PT, 0x8, 0x80 ;  /* 0x000000000080781c */ /* 0x000fe40003f0e170 */
[----:B------:R-:W-:-:S11]  /*0150*/  IADD3 R10, PT, PT, R17, 0x84, RZ ;  /* 0x00000084110a7810 */ /* 0x000fd60007ffe0ff */
.L_x_18:
[----:B------:R-:W0:Y:S01]  /*0160*/  LDCU UR6, c[0x3][UR7] ;  /* 0x00c00000070677ac */ /* 0x000e220008000800 */
[----:B------:R-:W1:Y:S01]  /*0170*/  LDC.64 R4, c[0x0][0x380] ;  /* 0x0000e000ff047b82 */ /* 0x000e620000000a00 */
[----:B------:R-:W2:Y:S04]  /*0180*/  LDG.E R24, desc[UR4][R2.64+0x4] ;  /* 0x0000040402187981 */ /* 0x000ea8000c1e1900 */
[----:B------:R-:W3:Y:S04]  /*0190*/  LDG.E R16, desc[UR4][R2.64+0xc] ;  /* 0x00000c0402107981 */ /* 0x000ee8000c1e1900 */
[----:B------:R-:W4:Y:S04]  /*01a0*/  LDG.E R22, desc[UR4][R2.64+0x10] ;  /* 0x0000100402167981 */ /* 0x000f28000c1e1900 */
[----:B------:R-:W4:Y:S01]  /*01b0*/  LDG.E R20, desc[UR4][R2.64+0x14] ;  /* 0x0000140402147981 */ /* 0x000f22000c1e1900 */
[----:B0-----:R-:W-:-:S03]  /*01c0*/  IADD3 R6, PT, PT, R15, UR6, RZ ;  /* 0x000000060f067c10 */ /* 0x001fc6000fffe0ff */
[----:B------:R-:W4:Y:S02]  /*01d0*/  LDG.E R26, desc[UR4][R2.64+0x18] ;  /* 0x00001804021a7981 */ /* 0x000f24000c1e1900 */
[----:B------:R-:W-:Y:S02]  /*01e0*/  IMAD R19, R13, 0x3f6, R6 ;  /* 0x000003f60d137824 */ /* 0x000fe400078e0206 */
[----:B------:R-:W3:Y:S02]  /*01f0*/  LDG.E R6, desc[UR4][R2.64+0x8] ;  /* 0x0000080402067981 */ /* 0x000ee4000c1e1900 */
[----:B-1----:R-:W-:-:S05]  /*0200*/  IMAD.WIDE.U32 R18, R19, 0x4, R4 ;  /* 0x0000000413127825 */ /* 0x002fca00078e0004 */
[----:B------:R-:W2:Y:S04]  /*0210*/  LDG.E R9, desc[UR4][R18.64] ;  /* 0x0000000412097981 */ /* 0x000ea8000c1e1900 */
[----:B------:R-:W3:Y:S04]  /*0220*/  LDG.E R7, desc[UR4][R18.64+0x2a4] ;  /* 0x0002a40412077981 */ /* 0x000ee8000c1e1900 */
[----:B------:R-:W4:Y:S04]  /*0230*/  LDG.E R27, desc[UR4][R18.64+0x548] ;  /* 0x00054804121b7981 */ /* 0x000f28000c1e1900 */
[----:B------:R-:W4:Y:S04]  /*0240*/  LDG.E R25, desc[UR4][R18.64+0x7ec] ;  /* 0x0007ec0412197981 */ /* 0x000f28000c1e1900 */
[----:B------:R-:W4:Y:S04]  /*0250*/  LDG.E R21, desc[UR4][R18.64+0xa90] ;  /* 0x000a900412157981 */ /* 0x000f28000c1e1900 */
[----:B------:R-:W4:Y:S01]  /*0260*/  LDG.E R23, desc[UR4][R18.64+0xd34] ;  /* 0x000d340412177981 */ /* 0x000f22000c1e1900 */
[----:B------:R-:W0:Y:S03]  /*0270*/  LDCU UR6, c[0x3][UR7+0x4] ;  /* 0x00c00080070677ac */ /* 0x000e260008000800 */
[----:B------:R-:W4:Y:S01]  /*0280*/  LDG.E R18, desc[UR4][R2.64+0x2c] ;  /* 0x00002c0402127981 */ /* 0x000f22000c1e1900 */
[----:B0-----:R-:W-:Y:S01]  /*0290*/  IADD3 R28, PT, PT, R15, UR6, RZ ;  /* 0x000000060f1c7c10 */ /* 0x001fe2000fffe0ff */
[----:B--2--5:R-:W-:-:S04]  /*02a0*/  FFMA R29, R9, R24, R8 ;  /* 0x00000018091d7223 */ /* 0x024fc80000000008 */
[----:B------:R-:W-:Y:S01]  /*02b0*/  IMAD R9, R13, 0x3f6, R28 ;  /* 0x000003f60d097824 */ /* 0x000fe200078e021c */
[----:B------:R-:W2:Y:S03]  /*02c0*/  LDG.E R24, desc[UR4][R2.64+0x24] ;  /* 0x0000240402187981 */ /* 0x000ea6000c1e1900 */
[----:B------:R-:W-:-:S04]  /*02d0*/  IMAD.WIDE.U32 R8, R9, 0x4, R4 ;  /* 0x0000000409087825 */ /* 0x000fc800078e0004 */
[----:B---3--:R-:W-:Y:S02]  /*02e0*/  FFMA R29, R6, R7, R29 ;  /* 0x00000007061d7223 */ /* 0x008fe4000000001d */
[----:B------:R-:W3:Y:S04]  /*02f0*/  LDG.E R6, desc[UR4][R2.64+0x1c] ;  /* 0x00001c0402067981 */ /* 0x000ee8000c1e1900 */
[----:B------:R-:W3:Y:S01]  /*0300*/  LDG.E R7, desc[UR4][R8.64] ;  /* 0x0000000408077981 */ /* 0x000ee2000c1e1900 */
[----:B----4-:R-:W-:-:S03]  /*0310*/  FFMA R27, R16, R27, R29 ;  /* 0x0000001b101b7223 */ /* 0x010fc6000000001d */
[----:B------:R-:W4:Y:S01]  /*0320*/  LDG.E R16, desc[UR4][R2.64+0x20] ;  /* 0x0000200402107981 */ /* 0x000f22000c1e1900 */
[----:B------:R-:W-:-:S03]  /*0330*/  FFMA R25, R22, R25, R27 ;  /* 0x0000001916197223 */ /* 0x000fc6000000001b */
[----:B------:R-:W4:Y:S01]  /*0340*/  LDG.E R19, desc[UR4][R8.64+0x2a4] ;  /* 0x0002a40408137981 */ /* 0x000f22000c1e1900 */
[----:B------:R-:W-:-:S03]  /*0350*/  FFMA R21, R20, R21, R25 ;  /* 0x0000001514157223 */ /* 0x000fc60000000019 */
[----:B------:R-:W2:Y:S01]  /*0360*/  LDG.E R27, desc[UR4][R8.64+0x548] ;  /* 0x00054804081b7981 */ /* 0x000ea2000c1e1900 */
[----:B------:R-:W-:-:S03]  /*0370*/  FFMA R26, R26, R23, R21 ;  /* 0x000000171a1a7223 */ /* 0x000fc60000000015 */
[----:B------:R-:W2:Y:S04]  /*0380*/  LDG.E R22, desc[UR4][R2.64+0x28] ;  /* 0x0000280402167981 */ /* 0x000ea8000c1e1900 */
[----:B------:R-:W2:Y:S04]  /*0390*/  LDG.E R25, desc[UR4][R8.64+0x7ec] ;  /* 0x0007ec0408197981 */ /* 0x000ea8000c1e1900 */
[----:B------:R-:W2:Y:S04]  /*03a0*/  LDG.E R21, desc[UR4][R8.64+0xa90] ;  /* 0x000a900408157981 */ /* 0x000ea8000c1e1900 */
[----:B------:R-:W2:Y:S04]  /*03b0*/  LDG.E R23, desc[UR4][R8.64+0xd34] ;  /* 0x000d340408177981 */ /* 0x000ea8000c1e1900 */
[----:B------:R-:W2:Y:S01]  /*03c0*/  LDG.E R20, desc[UR4][R2.64+0x30] ;  /* 0x0000300402147981 */ /* 0x000ea2000c1e1900 */
[----:B------:R-:W0:Y:S03]  /*03d0*/  LDCU UR6, c[0x3][UR7+0x8] ;  /* 0x00c00100070677ac */ /* 0x000e260008000800 */
[----:B------:R-:W2:Y:S01]  /*03e0*/  LDG.E R9, desc[UR4][R2.64+0x38] ;  /* 0x0000380402097981 */ /* 0x000ea2000c1e1900 */
[----:B0-----:R-:W-:Y:S01]  /*03f0*/  IADD3 R28, PT, PT, R15, UR6, RZ ;  /* 0x000000060f1c7c10 */ /* 0x001fe2000fffe0ff */
[----:B---3--:R-:W-:-:S04]  /*0400*/  FFMA R29, R7, R6, R26 ;  /* 0x00000006071d7223 */ /* 0x008fc8000000001a */
[----:B------:R-:W-:-:S04]  /*0410*/  IMAD R7, R13, 0x3f6, R28 ;  /* 0x000003f60d077824 */ /* 0x000fc800078e021c */
[----:B------:R-:W-:-:S04]  /*0420*/  IMAD.WIDE.U32 R6, R7, 0x4, R4 ;  /* 0x0000000407067825 */ /* 0x000fc800078e0004 */
[----:B----4-:R-:W-:Y:S02]  /*0430*/  FFMA R29, R16, R19, R29 ;  /* 0x00000013101d7223 */ /* 0x010fe4000000001d */
[----:B------:R-:W3:Y:S04]  /*0440*/  LDG.E R16, desc[UR4][R2.64+0x34] ;  /* 0x0000340402107981 */ /* 0x000ee8000c1e1900 */
[----:B------:R-:W3:Y:S01]  /*0450*/  LDG.E R19, desc[UR4][R6.64] ;  /* 0x0000000406137981 */ /* 0x000ee2000c1e1900 */
[----:B--2---:R-:W-:-:S03]  /*0460*/  FFMA R27, R24, R27, R29 ;  /* 0x0000001b181b7223 */ /* 0x004fc6000000001d */
[----:B------:R-:W2:Y:S01]  /*0470*/  LDG.E R8, desc[UR4][R6.64+0x2a4] ;  /* 0x0002a40406087981 */ /* 0x000ea2000c1e1900 */
[----:B------:R-:W-:-:S03]  /*0480*/  FFMA R27, R22, R25, R27 ;  /* 0x00000019161b7223 */ /* 0x000fc6000000001b */
[----:B------:R-:W4:Y:S04]  /*0490*/  LDG.E R25, desc[UR4][R2.64+0x3c] ;  /* 0x00003c0402197981 */ /* 0x000f28000c1e1900 */
[----:B------:R-:W4:Y:S01]  /*04a0*/  LDG.E R22, desc[UR4][R6.64+0x548] ;  /* 0x0005480406167981 */ /* 0x000f22000c1e1900 */
[----:B------:R-:W-:-:S03]  /*04b0*/  FFMA R27, R18, R21, R27 ;  /* 0x00000015121b7223 */ /* 0x000fc6000000001b */
[----:B------:R-:W4:Y:S04]  /*04c0*/  LDG.E R21, desc[UR4][R2.64+0x40] ;  /* 0x0000400402157981 */ /* 0x000f28000c1e1900 */
[----:B------:R-:W4:Y:S01]  /*04d0*/  LDG.E R18, desc[UR4][R6.64+0x7ec] ;  /* 0x0007ec0406127981 */ /* 0x000f22000c1e1900 */
[----:B------:R-:W-:-:S03]  /*04e0*/  FFMA R26, R20, R23, R27 ;  /* 0x00000017141a7223 */ /* 0x000fc6000000001b */
[----:B------:R-:W4:Y:S04]  /*04f0*/  LDG.E R23, desc[UR4][R2.64+0x44] ;  /* 0x0000440402177981 */ /* 0x000f28000c1e1900 */
[----:B------:R-:W4:Y:S01]  /*0500*/  LDG.E R20, desc[UR4][R6.64+0xa90] ;  /* 0x000a900406147981 */ /* 0x000f22000c1e1900 */
[----:B------:R-:W0:Y:S02]  /*0510*/  LDCU UR6, c[0x3][UR7+0xc] ;  /* 0x00c00180070677ac */ /* 0x000e240008000800 */
[----:B0-----:R-:W-:-:S05]  /*0520*/  IADD3 R24, PT, PT, R15, UR6, RZ ;  /* 0x000000060f187c10 */ /* 0x001fca000fffe0ff */
[----:B------:R-:W-:Y:S02]  /*0530*/  IMAD R27, R13, 0x3f6, R24 ;  /* 0x000003f60d1b7824 */ /* 0x000fe400078e0218 */
[----:B------:R-:W4:Y:S02]  /*0540*/  LDG.E R24, desc[UR4][R6.64+0xd34] ;  /* 0x000d340406187981 */ /* 0x000f24000c1e1900 */
[----:B------:R-:W-:Y:S02]  /*0550*/  IMAD.WIDE.U32 R4, R27, 0x4, R4 ;  /* 0x000000041b047825 */ /* 0x000fe400078e0004 */
[----:B------:R-:W4:Y:S04]  /*0560*/  LDG.E R27, desc[UR4][R2.64+0x48] ;  /* 0x00004804021b7981 */ /* 0x000f28000c1e1900 */
[----:B------:R-:W4:Y:S04]  /*0570*/  LDG.E R6, desc[UR4][R2.64+0x58] ;  /* 0x0000580402067981 */ /* 0x000f28000c1e1900 */
[----:B------:R-:W4:Y:S01]  /*0580*/  LDG.E R7, desc[UR4][R4.64+0x7ec] ;  /* 0x0007ec0404077981 */ /* 0x000f22000c1e1900 */
[----:B---3--:R-:W-:-:S03]  /*0590*/  FFMA R26, R19, R16, R26 ;  /* 0x00000010131a7223 */ /* 0x008fc6000000001a */
[----:B------:R-:W3:Y:S01]  /*05a0*/  LDG.E R16, desc[UR4][R2.64+0x4c] ;  /* 0x00004c0402107981 */ /* 0x000ee2000c1e1900 */
[----:B--2---:R-:W-:-:S03]  /*05b0*/  FFMA R26, R9, R8, R26 ;  /* 0x00000008091a7223 */ /* 0x004fc6000000001a */
[----:B------:R-:W3:Y:S04]  /*05c0*/  LDG.E R19, desc[UR4][R4.64] ;  /* 0x0000000404137981 */ /* 0x000ee8000c1e1900 */
[----:B------:R-:W2:Y:S01]  /*05d0*/  LDG.E R8, desc[UR4][R2.64+0x50] ;  /* 0x0000500402087981 */ /* 0x000ea2000c1e1900 */
[----:B----4-:R-:W-:-:S03]  /*05e0*/  FFMA R26, R25, R22, R26 ;  /* 0x00000016191a7223 */ /* 0x010fc6000000001a */
[----:B------:R-:W2:Y:S04]  /*05f0*/  LDG.E R9, desc[UR4][R4.64+0x2a4] ;  /* 0x0002a40404097981 */ /* 0x000ea8000c1e1900 */
[----:B------:R-:W4:Y:S01]  /*0600*/  LDG.E R22, desc[UR4][R2.64+0x54] ;  /* 0x0000540402167981 */ /* 0x000f22000c1e1900 */
[----:B------:R-:W-:-:S03]  /*0610*/  FFMA R18, R21, R18, R26 ;  /* 0x0000001215127223 */ /* 0x000fc6000000001a */
[----:B------:R-:W4:Y:S04]  /*0620*/  LDG.E R25, desc[UR4][R4.64+0x548] ;  /* 0x0005480404197981 */ /* 0x000f28000c1e1900 */
[----:B------:R-:W4:Y:S01]  /*0630*/  LDG.E R21, desc[UR4][R2.64+0x5c] ;  /* 0x00005c0402157981 */ /* 0x000f22000c1e1900 */
[----:B------:R-:W-:-:S03]  /*0640*/  FFMA R26, R23, R20, R18 ;  /* 0x00000014171a7223 */ /* 0x000fc60000000012 */
[----:B------:R-:W4:Y:S04]  /*0650*/  LDG.E R18, desc[UR4][R4.64+0xa90] ;  /* 0x000a900404127981 */ /* 0x000f28000c1e1900 */
[----:B------:R-:W4:Y:S04]  /*0660*/  LDG.E R23, desc[UR4][R4.64+0xd34] ;  /* 0x000d340404177981 */ /* 0x000f28000c1e1900 */
[----:B------:R0:W4:Y:S01]  /*0670*/  LDG.E R20, desc[UR4][R2.64+0x60] ;  /* 0x0000600402147981 */ /* 0x000122000c1e1900 */
[----:B------:R-:W-:-:S04]  /*0680*/  IADD3 R17, PT, PT, R17, 0x18, RZ ;  /* 0x0000001811117810 */ /* 0x000fc80007ffe0ff */
[----:B------:R-:W-:Y:S01]  /*0690*/  ISETP.GE.AND P1, PT, R17, R10, PT ;  /* 0x0000000a1100720c */ /* 0x000fe20003f26270 */
[----:B------:R-:W-:Y:S01]  /*06a0*/  FFMA R24, R27, R24, R26 ;  /* 0x000000181b187223 */ /* 0x000fe2000000001a */
[----:B------:R-:W-:-:S03]  /*06b0*/  UIADD3 UR7, UPT, UPT, UR7, 0x10, URZ ;  /* 0x0000001007077890 */ /* 0x000fc6000fffe0ff */
[----:B---3--:R-:W-:-:S04]  /*06c0*/  FFMA R19, R19, R16, R24 ;  /* 0x0000001013137223 */ /* 0x008fc80000000018 */
[----:B--2---:R-:W-:-:S04]  /*06d0*/  FFMA R9, R8, R9, R19 ;  /* 0x0000000908097223 */ /* 0x004fc80000000013 */
[----:B----4-:R-:W-:-:S04]  /*06e0*/  FFMA R9, R22, R25, R9 ;  /* 0x0000001916097223 */ /* 0x010fc80000000009 */
[----:B------:R-:W-:Y:S01]  /*06f0*/  FFMA R6, R6, R7, R9 ;  /* 0x0000000706067223 */ /* 0x000fe20000000009 */
[----:B------:R-:W-:-:S03]  /*0700*/  IADD3 R7, P2, PT, R2, 0x60, RZ ;  /* 0x0000006002077810 */ /* 0x000fc60007f5e0ff */
[----:B------:R-:W-:Y:S01]  /*0710*/  FFMA R21, R21, R18, R6 ;  /* 0x0000001215157223 */ /* 0x000fe20000000006 */
[----:B0-----:R-:W-:Y:S02]  /*0720*/  IADD3.X R3, PT, PT, RZ, R3, RZ, P2, !PT ;  /* 0x00000003ff037210 */ /* 0x001fe400017fe4ff */
[----:B------:R-:W-:Y:S01]  /*0730*/  MOV R2, R7 ;  /* 0x0000000700027202 */ /* 0x000fe20000000f00 */
[----:B------:R-:W-:Y:S01]  /*0740*/  FFMA R8, R20, R23, R21 ;  /* 0x0000001714087223 */ /* 0x000fe20000000015 */
[----:B------:R-:W-:Y:S06]  /*0750*/  @!P1 BRA `(.L_x_18) ;  /* 0xfffffff800809947 */ /* 0x000fec000383ffff */
.L_x_17:
[----:B------:R-:W-:-:S04]  /*0760*/  IADD3 R4, PT, PT, R14, -R17, RZ ;  /* 0x800000110e047210 */ /* 0x000fc80007ffe0ff */
[----:B------:R-:W-:-:S13]  /*0770*/  ISETP.GT.AND P1, PT, R4, 0x6, PT ;  /* 0x000000060400780c */ /* 0x000fda0003f24270 */
[----:B------:R-:W-:Y:S05]  /*0780*/  @!P1 BRA `(.L_x_19) ;  /* 0x0000000000c89947 */ /* 0x000fea0003800000 */
        /* <DEDUP_REMOVED lines=8> */
[----:B------:R-:W-:-:S04]  /*0810*/  IMAD R5, R13, 0x3f6, R4 ;  /* 0x000003f60d057824 */ /* 0x000fc800078e0204 */
[----:B-1----:R-:W-:-:S05]  /*0820*/  IMAD.WIDE.U32 R4, R5, 0x4, R6 ;  /* 0x0000000405047825 */ /* 0x002fca00078e0006 */
[----:B------:R-:W2:Y:S04]  /*0830*/  LDG.E R29, desc[UR4][R4.64] ;  /* 0x00000004041d7981 */ /* 0x000ea8000c1e1900 */
[----:B------:R-:W3:Y:S04]  /*0840*/  LDG.E R27, desc[UR4][R4.64+0x2a4] ;  /* 0x0002a404041b7981 */ /* 0x000ee8000c1e1900 */
[----:B------:R-:W4:Y:S04]  /*0850*/  LDG.E R21, desc[UR4][R4.64+0x548] ;  /* 0x0005480404157981 */ /* 0x000f28000c1e1900 */
[----:B------:R-:W4:Y:S01]  /*0860*/  LDG.E R16, desc[UR4][R4.64+0x7ec] ;  /* 0x0007ec0404107981 */ /* 0x000f22000c1e1900 */
[----:B------:R-:W0:Y:S03]  /*0870*/  LDCU UR6, c[0x3][UR7+0x4] ;  /* 0x00c00080070677ac */ /* 0x000e260008000800 */
[----:B------:R-:W4:Y:S01]  /*0880*/  LDG.E R9, desc[UR4][R4.64+0xa90] ;  /* 0x000a900404097981 */ /* 0x000f22000c1e1900 */
[----:B0-----:R-:W-:-:S05]  /*0890*/  IADD3 R10, PT, PT, R15, UR6, RZ ;  /* 0x000000060f0a7c10 */ /* 0x001fca000fffe0ff */
[----:B------:R-:W-:Y:S02]  /*08a0*/  IMAD R23, R13, 0x3f6, R10 ;  /* 0x000003f60d177824 */ /* 0x000fe400078e020a */
[----:B------:R-:W4:Y:S02]  /*08b0*/  LDG.E R10, desc[UR4][R2.64+0x14] ;  /* 0x00001404020a7981 */ /* 0x000f24000c1e1900 */
[----:B------:R-:W-:Y:S02]  /*08c0*/  IMAD.WIDE.U32 R6, R23, 0x4, R6 ;  /* 0x0000000417067825 */ /* 0x000fe400078e0006 */
[----:B------:R-:W4:Y:S04]  /*08d0*/  LDG.E R23, desc[UR4][R4.64+0xd34] ;  /* 0x000d340404177981 */ /* 0x000f28000c1e1900 */
[----:B------:R-:W4:Y:S04]  /*08e0*/  LDG.E R4, desc[UR4][R2.64+0x2c] ;  /* 0x00002c0402047981 */ /* 0x000f28000c1e1900 */
[----:B------:R-:W4:Y:S01]  /*08f0*/  LDG.E R5, desc[UR4][R6.64+0xa90] ;  /* 0x000a900406057981 */ /* 0x000f22000c1e1900 */
[----:B--2--5:R-:W-:-:S03]  /*0900*/  FFMA R29, R29, R25, R8 ;  /* 0x000000191d1d7223 */ /* 0x024fc60000000008 */
[----:B------:R-:W2:Y:S04]  /*0910*/  LDG.E R25, desc[UR4][R2.64+0x1c] ;  /* 0x00001c0402197981 */ /* 0x000ea8000c1e1900 */
[----:B------:R-:W2:Y:S01]  /*0920*/  LDG.E R8, desc[UR4][R6.64] ;  /* 0x0000000406087981 */ /* 0x000ea2000c1e1900 */
[----:B---3--:R-:W-:-:S03]  /*0930*/  FFMA R29, R22, R27, R29 ;  /* 0x0000001b161d7223 */ /* 0x008fc6000000001d */
[----:B------:R-:W3:Y:S01]  /*0940*/  LDG.E R22, desc[UR4][R2.64+0x20] ;  /* 0x0000200402167981 */ /* 0x000ee2000c1e1900 */
[----:B----4-:R-:W-:-:S03]  /*0950*/  FFMA R24, R18, R21, R29 ;  /* 0x0000001512187223 */ /* 0x010fc6000000001d */
[----:B------:R-:W3:Y:S01]  /*0960*/  LDG.E R27, desc[UR4][R6.64+0x2a4] ;  /* 0x0002a404061b7981 */ /* 0x000ee2000c1e1900 */
[----:B------:R-:W-:-:S03]  /*0970*/  FFMA R26, R19, R16, R24 ;  /* 0x00000010131a7223 */ /* 0x000fc60000000018 */
[----:B------:R-:W4:Y:S04]  /*0980*/  LDG.E R18, desc[UR4][R2.64+0x24] ;  /* 0x0000240402127981 */ /* 0x000f28000c1e1900 */
[----:B------:R-:W4:Y:S04]  /*0990*/  LDG.E R21, desc[UR4][R6.64+0x548] ;  /* 0x0005480406157981 */ /* 0x000f28000c1e1900 */
[----:B------:R-:W4:Y:S04]  /*09a0*/  LDG.E R16, desc[UR4][R2.64+0x28] ;  /* 0x0000280402107981 */ /* 0x000f28000c1e1900 */
[----:B------:R-:W4:Y:S04]  /*09b0*/  LDG.E R19, desc[UR4][R6.64+0x7ec] ;  /* 0x0007ec0406137981 */ /* 0x000f28000c1e1900 */
[----:B------:R-:W4:Y:S04]  /*09c0*/  LDG.E R24, desc[UR4][R6.64+0xd34] ;  /* 0x000d340406187981 */ /* 0x000f28000c1e1900 */
[----:B------:R0:W4:Y:S01]  /*09d0*/  LDG.E R29, desc[UR4][R2.64+0x30] ;  /* 0x00003004021d7981 */ /* 0x000122000c1e1900 */
[----:B------:R-:W-:-:S04]  /*09e0*/  FFMA R9, R10, R9, R26 ;  /* 0x000000090a097223 */ /* 0x000fc8000000001a */
[----:B------:R-:W-:Y:S01]  /*09f0*/  FFMA R9, R20, R23, R9 ;  /* 0x0000001714097223 */ /* 0x000fe20000000009 */
[----:B------:R-:W-:Y:S02]  /*0a00*/  PLOP3.LUT P0, PT, PT, PT, PT, 0x8, 0x80 ;  /* 0x000000000080781c */ /* 0x000fe40003f0e170 */
[----:B0-----:R-:W-:Y:S02]  /*0a10*/  IADD3 R2, P1, PT, R2, 0x30, RZ ;  /* 0x0000003002027810 */ /* 0x001fe40007f3e0ff */
[----:B------:R-:W-:Y:S02]  /*0a20*/  IADD3 R17, PT, PT, R17, 0xc, RZ ;  /* 0x0000000c11117810 */ /* 0x000fe40007ffe0ff */
[----:B------:R-:W-:Y:S01]  /*0a30*/  IADD3.X R3, PT, PT, RZ, R3, RZ, P1, !PT ;  /* 0x00000003ff037210 */ /* 0x000fe20000ffe4ff */
[----:B------:R-:W-:Y:S01]  /*0a40*/  UIADD3 UR7, UPT, UPT, UR7, 0x8, URZ ;  /* 0x0000000807077890 */ /* 0x000fe2000fffe0ff */
[----:B--2---:R-:W-:-:S04]  /*0a50*/  FFMA R9, R8, R25, R9 ;  /* 0x0000001908097223 */ /* 0x004fc80000000009 */
[----:B---3--:R-:W-:-:S04]  /*0a60*/  FFMA R9, R22, R27, R9 ;  /* 0x0000001b16097223 */ /* 0x008fc80000000009 */
[----:B----4-:R-:W-:-:S04]  /*0a70*/  FFMA R9, R18, R21, R9 ;  /* 0x0000001512097223 */ /* 0x010fc80000000009 */
[----:B------:R-:W-:-:S04]  /*0a80*/  FFMA R9, R16, R19, R9 ;  /* 0x0000001310097223 */ /* 0x000fc80000000009 */
[----:B------:R-:W-:-:S04]  /*0a90*/  FFMA R4, R4, R5, R9 ;  /* 0x0000000504047223 */ /* 0x000fc80000000009 */
[----:B------:R-:W-:-:S07]  /*0aa0*/  FFMA R8, R29, R24, R4 ;  /* 0x000000181d087223 */ /* 0x000fce0000000004 */
.L_x_19:
[----:B------:R-:W-:-:S13]  /*0ab0*/  ISETP.NE.OR P0, PT, R17, R14, P0 ;  /* 0x0000000e1100720c */ /* 0x000fda0000705670 */
[----:B------:R-:W-:Y:S05]  /*0ac0*/  @!P0 BRA `(.L_x_20) ;  /* 0x00000000007c8947 */ /* 0x000fea0003800000 */
.L_x_16:
        /* <DEDUP_REMOVED lines=9> */
[----:B------:R-:W2:Y:S02]  /*0b60*/  LDG.E R6, desc[UR4][R2.64+0x4] ;  /* 0x0000040402067981 */ /* 0x000ea4000c1e1900 */
[----:B-1----:R-:W-:-:S05]  /*0b70*/  IMAD.WIDE.U32 R4, R7, 0x4, R4 ;  /* 0x0000000407047825 */ /* 0x002fca00078e0004 */
[----:B------:R-:W2:Y:S04]  /*0b80*/  LDG.E R7, desc[UR4][R4.64] ;  /* 0x0000000404077981 */ /* 0x000ea8000c1e1900 */
[----:B------:R-:W3:Y:S04]  /*0b90*/  LDG.E R10, desc[UR4][R4.64+0x2a4] ;  /* 0x0002a404040a7981 */ /* 0x000ee8000c1e1900 */
[----:B------:R-:W4:Y:S04]  /*0ba0*/  LDG.E R16, desc[UR4][R4.64+0x548] ;  /* 0x0005480404107981 */ /* 0x000f28000c1e1900 */
[----:B------:R-:W4:Y:S04]  /*0bb0*/  LDG.E R18, desc[UR4][R4.64+0x7ec] ;  /* 0x0007ec0404127981 */ /* 0x000f28000c1e1900 */
[----:B------:R-:W4:Y:S04]  /*0bc0*/  LDG.E R20, desc[UR4][R4.64+0xa90] ;  /* 0x000a900404147981 */ /* 0x000f28000c1e1900 */
[----:B------:R0:W4:Y:S01]  /*0bd0*/  LDG.E R22, desc[UR4][R4.64+0xd34] ;  /* 0x000d340404167981 */ /* 0x000122000c1e1900 */
[----:B------:R-:W-:-:S04]  /*0be0*/  IADD3 R17, PT, PT, R17, 0x6, RZ ;  /* 0x0000000611117810 */ /* 0x000fc80007ffe0ff */
[----:B------:R-:W-:Y:S01]  /*0bf0*/  ISETP.NE.AND P0, PT, R17, R14, PT ;  /* 0x0000000e1100720c */ /* 0x000fe20003f05270 */
[----:B------:R-:W-:Y:S01]  /*0c00*/  UIADD3 UR7, UPT, UPT, UR7, 0x4, URZ ;  /* 0x0000000407077890 */ /* 0x000fe2000fffe0ff */
[----:B--2--5:R-:W-:-:S04]  /*0c10*/  FFMA R6, R7, R6, R8 ;  /* 0x0000000607067223 */ /* 0x024fc80000000008 */
[----:B---3--:R-:W-:-:S04]  /*0c20*/  FFMA R6, R9, R10, R6 ;  /* 0x0000000a09067223 */ /* 0x008fc80000000006 */
[----:B----4-:R-:W-:Y:S01]  /*0c30*/  FFMA R6, R19, R16, R6 ;  /* 0x0000001013067223 */ /* 0x010fe20000000006 */
[----:B------:R-:W-:-:S03]  /*0c40*/  IADD3 R7, P1, PT, R2, 0x18, RZ ;  /* 0x0000001802077810 */ /* 0x000fc60007f3e0ff */
[----:B------:R-:W-:Y:S01]  /*0c50*/  FFMA R6, R21, R18, R6 ;  /* 0x0000001215067223 */ /* 0x000fe20000000006 */
[----:B0-----:R-:W-:-:S03]  /*0c60*/  IADD3.X R4, PT, PT, RZ, R3, RZ, P1, !PT ;  /* 0x00000003ff047210 */ /* 0x001fc60000ffe4ff */
[----:B------:R-:W-:Y:S01]  /*0c70*/  FFMA R6, R23, R20, R6 ;  /* 0x0000001417067223 */ /* 0x000fe20000000006 */
[----:B------:R-:W-:Y:S02]  /*0c80*/  MOV R2, R7 ;  /* 0x0000000700027202 */ /* 0x000fe40000000f00 */
[----:B------:R-:W-:Y:S01]  /*0c90*/  MOV R3, R4 ;  /* 0x0000000400037202 */ /* 0x000fe20000000f00 */
[----:B------:R-:W-:Y:S01]  /*0ca0*/  FFMA R8, R25, R22, R6 ;  /* 0x0000001619087223 */ /* 0x000fe20000000006 */
[----:B------:R-:W-:Y:S06]  /*0cb0*/  @P0 BRA `(.L_x_16) ;  /* 0xfffffffc00840947 */ /* 0x000fec000383ffff */
.L_x_20:
[----:B-----5:R-:W0:Y:S01]  /*0cc0*/  F2F.F64.F32 R8, R8 ;  /* 0x0000000800087310 */ /* 0x020e220000201800 */
[----:B------:R-:W-:Y:S01]  /*0cd0*/  UMOV UR6, 0x571f7693 ;  /* 0x571f769300067882 */ /* 0x000fe20000000000 */
[----:B------:R-:W-:Y:S01]  /*0ce0*/  UMOV UR7, 0x3fe55555 ;  /* 0x3fe5555500077882 */ /* 0x000fe20000000000 */
[----:B------:R-:W-:Y:S01]  /*0cf0*/  BSSY.RECONVERGENT B0, `(.L_x_21) ;  /* 0x0000028000007945 */ /* 0x000fe20003800200 */
        /* <DEDUP_REMOVED lines=30> */
.L_x_22:
        /* <DEDUP_REMOVED lines=9> */
.L_x_23:
[----:B------:R-:W-:Y:S05]  /*0f70*/  BSYNC.RECONVERGENT B0 ;  /* 0x0000000000007941 */ /* 0x000fea0003800200 */
.L_x_21:
[----:B------:R-:W0:Y:S01]  /*0f80*/  F2F.F64.F32 R2, R6 ;  /* 0x0000000600027310 */ /* 0x000e220000201800 */
[----:B------:R-:W1:Y:S01]  /*0f90*/  LDC.64 R4, c[0x0][0x390] ;  /* 0x0000e400ff047b82 */ /* 0x000e620000000a00 */
[----:B------:R-:W-:Y:S01]  /*0fa0*/  UMOV UR6, 0x8ef34d6a ;  /* 0x8ef34d6a00067882 */ /* 0x000fe20000000000 */
[----:B------:R-:W-:Y:S01]  /*0fb0*/  UMOV UR7, 0x3ffb7453 ;  /* 0x3ffb745300077882 */ /* 0x000fe20000000000 */
[----:B------:R-:W-:-:S04]  /*0fc0*/  IMAD R0, R0, 0x5, R12 ;  /* 0x0000000500007824 */ /* 0x000fc800078e020c */
[----:B------:R-:W-:-:S04]  /*0fd0*/  IMAD R0, R0, 0x5, R11 ;  /* 0x0000000500007824 */ /* 0x000fc800078e020b */
[----:B------:R-:W-:Y:S01]  /*0fe0*/  IMAD R13, R13, 0x4e2, R0 ;  /* 0x000004e20d0d7824 */ /* 0x000fe200078e0200 */
[----:B0-----:R-:W-:-:S10]  /*0ff0*/  DMUL R2, R2, UR6 ;  /* 0x0000000602027c28 */ /* 0x001fd40008000000 */
[----:B------:R-:W0:Y:S01]  /*1000*/  F2F.F32.F64 R3, R2 ;  /* 0x0000000200037310 */ /* 0x000e220000301000 */
[----:B-1----:R-:W-:-:S05]  /*1010*/  IMAD.WIDE.U32 R4, R13, 0x4, R4 ;  /* 0x000000040d047825 */ /* 0x002fca00078e0004 */
[----:B0-----:R-:W-:Y:S01]  /*1020*/  STG.E desc[UR4][R4.64], R3 ;  /* 0x0000000304007986 */ /* 0x001fe2000c101904 */
[----:B------:R-:W-:Y:S05]  /*1030*/  EXIT ;  /* 0x000000000000794d */ /* 0x000fea0003800000 */
.L_x_24:
        /* <DEDUP_REMOVED lines=12> */
.L_x_36:


//--------------------- .text._Z17executeFirstLayerPfS_S_ --------------------------
	.section	.text._Z17executeFirstLayerPfS_S_,"ax",@progbits
	.align	128
.text._Z17executeFirstLayerPfS_S_:
        .type           _Z17executeFirstLayerPfS_S_,@function
        .size           _Z17executeFirstLayerPfS_S_,(.L_x_37 - _Z17executeFirstLayerPfS_S_)
        .other          _Z17executeFirstLayerPfS_S_,@"STO_CUDA_ENTRY STV_DEFAULT"
_Z17executeFirstLayerPfS_S_:
[----:B------:R-:W-:Y:S01]  /*0000*/  LDC R1, c[0x0][0x37c] ;  /* 0x0000df00ff017b82 */ /* 0x000fe20000000800 */
[----:B------:R-:W0:Y:S07]  /*0010*/  S2R R0, SR_CTAID.X ;  /* 0x0000000000007919 */ /* 0x000e2e0000002500 */
[----:B------:R-:W1:Y:S01]  /*0020*/  LDC.64 R4, c[0x0][0x388] ;  /* 0x0000e200ff047b82 */ /* 0x000e620000000a00 */
[----:B------:R-:W2:Y:S01]  /*0030*/  LDCU.64 UR6, c[0x0][0x358] ;  /* 0x00006b00ff0677ac */ /* 0x000ea20008000a00 */
[----:B------:R-:W3:Y:S01]  /*0040*/  S2R R15, SR_TID.X ;  /* 0x00000000000f7919 */ /* 0x000ee20000002100 */
[----:B------:R-:W3:Y:S05]  /*0050*/  S2R R16, SR_TID.Y ;  /* 0x0000000000107919 */ /* 0x000eea0000002200 */
[----:B------:R-:W4:Y:S01]  /*0060*/  LDC.64 R2, c[0x0][0x380] ;  /* 0x0000e000ff027b82 */ /* 0x000f220000000a00 */
[----:B0-----:R-:W-:-:S04]  /*0070*/  IMAD R14, R0, 0x1a, RZ ;  /* 0x0000001a000e7824 */ /* 0x001fc800078e02ff */
[----:B-1----:R-:W-:-:S05]  /*0080*/  IMAD.WIDE R4, R14, 0x4, R4 ;  /* 0x000000040e047825 */ /* 0x002fca00078e0204 */
[----:B--2---:R0:W5:Y:S01]  /*0090*/  LDG.E R20, desc[UR6][R4.64] ;  /* 0x0000000604147981 */ /* 0x004162000c1e1900 */
[----:B------:R-:W-:Y:S01]  /*00a0*/  IADD3 R19, PT, PT, R14, 0x19, RZ ;  /* 0x000000190e137810 */ /* 0x000fe20007ffe0ff */
[----:B---3--:R-:W-:Y:S01]  /*00b0*/  IMAD R18, R16, 0x1d, R15 ;  /* 0x0000001d10127824 */ /* 0x008fe200078e020f */
[----:B------:R-:W-:Y:S01]  /*00c0*/  UMOV UR4, URZ ;  /* 0x000000ff00047c82 */ /* 0x000fe20008000000 */
[----:B------:R-:W1:Y:S01]  /*00d0*/  S2R R17, SR_CTAID.Y ;  /* 0x0000000000117919 */ /* 0x000e620000002600 */
[----:B------:R-:W-:Y:S02]  /*00e0*/  ISETP.GE.AND P0, PT, R14, R19, PT ;  /* 0x000000130e00720c */ /* 0x000fe40003f06270 */
[----:B------:R-:W-:Y:S02]  /*00f0*/  MOV R22, R4 ;  /* 0x0000000400167202 */ /* 0x000fe40000000f00 */
[----:B------:R-:W-:Y:S02]  /*0100*/  MOV R23, R5 ;  /* 0x0000000500177202 */ /* 0x000fe40000000f00 */
[----:B------:R-:W-:-:S07]  /*0110*/  SHF.L.U32 R18, R18, 0x1, RZ ;  /* 0x0000000112127819 */ /* 0x000fce00000006ff */
[----:B0---4-:R-:W-:Y:S05]  /*0120*/  @P0 BRA `(.L_x_25) ;  /* 0x0000000400180947 */ /* 0x011fea0003800000 */
[----:B------:R-:W-:Y:S02]  /*0130*/  IADD3 R4, PT, PT, R19, -R14, RZ ;  /* 0x8000000e13047210 */ /* 0x000fe40007ffe0ff */
[----:B------:R-:W-:Y:S02]  /*0140*/  PLOP3.LUT P0, PT, PT, PT, PT, 0x80, 0x8 ;  /* 0x000000000008781c */ /* 0x000fe40003f0f070 */
[----:B------:R-:W-:-:S13]  /*0150*/  ISETP.GT.AND P1, PT, R4, 0x3, PT ;  /* 0x000000030400780c */ /* 0x000fda0003f24270 */
[----:B------:R-:W-:Y:S05]  /*0160*/  @!P1 BRA `(.L_x_26) ;  /* 0x00000000009c9947 */ /* 0x000fea0003800000 */
[----:B------:R-:W0:Y:S01]  /*0170*/  LDC.64 R4, c[0x0][0x380] ;  /* 0x0000e000ff047b82 */ /* 0x000e220000000a00 */
[----:B------:R-:W-:Y:S02]  /*0180*/  PLOP3.LUT P0, PT, PT, PT, PT, 0x8, 0x80 ;  /* 0x000000000080781c */ /* 0x000fe40003f0e170 */
[----:B------:R-:W-:-:S11]  /*0190*/  IADD3 R21, PT, PT, R14, 0x16, RZ ;  /* 0x000000160e157810 */ /* 0x000fd60007ffe0ff */
.L_x_27:
[----:B------:R-:W2:Y:S01]  /*01a0*/  LDCU UR5, c[0x3][UR4] ;  /* 0x00c00000040577ac */ /* 0x000ea20008000800 */
[----:B------:R-:W3:Y:S01]  /*01b0*/  LDCU UR8, c[0x3][UR4+0x4] ;  /* 0x00c00080040877ac */ /* 0x000ee20008000800 */
[----:B------:R-:W4:Y:S01]  /*01c0*/  LDCU UR9, c[0x3][UR4+0x8] ;  /* 0x00c00100040977ac */ /* 0x000f220008000800 */
[----:B------:R-:W0:Y:S01]  /*01d0*/  LDCU UR10, c[0x3][UR4+0xc] ;  /* 0x00c00180040a77ac */ /* 0x000e220008000800 */
[C---:B--2---:R-:W-:Y:S02]  /*01e0*/  IADD3 R6, PT, PT, R18.reuse, UR5, RZ ;  /* 0x0000000512067c10 */ /* 0x044fe4000fffe0ff */
[----:B---3--:R-:W-:-:S03]  /*01f0*/  IADD3 R8, PT, PT, R18, UR8, RZ ;  /* 0x0000000812087c10 */ /* 0x008fc6000fffe0ff */
[----:B-1----:R-:W-:Y:S01]  /*0200*/  IMAD R7, R17, 0x349, R6 ;  /* 0x0000034911077824 */ /* 0x002fe200078e0206 */
[----:B----4-:R-:W-:-:S03]  /*0210*/  IADD3 R10, PT, PT, R18, UR9, RZ ;  /* 0x00000009120a7c10 */ /* 0x010fc6000fffe0ff */
[----:B0-----:R-:W-:-:S04]  /*0220*/  IMAD.WIDE.U32 R6, R7, 0x4, R4 ;  /* 0x0000000407067825 */ /* 0x001fc800078e0004 */
[C---:B------:R-:W-:Y:S01]  /*0230*/  IMAD R9, R17.reuse, 0x349, R8 ;  /* 0x0000034911097824 */ /* 0x040fe200078e0208 */
[----:B------:R0:W2:Y:S01]  /*0240*/  LDG.E R25, desc[UR6][R6.64] ;  /* 0x0000000606197981 */ /* 0x0000a2000c1e1900 */
[----:B------:R-:W-:Y:S01]  /*0250*/  IADD3 R12, PT, PT, R18, UR10, RZ ;  /* 0x0000000a120c7c10 */ /* 0x000fe2000fffe0ff */
[----:B------:R-:W-:Y:S02]  /*0260*/  IMAD R11, R17, 0x349, R10 ;  /* 0x00000349110b7824 */ /* 0x000fe400078e020a */
[----:B------:R-:W-:Y:S01]  /*0270*/  IMAD.WIDE.U32 R8, R9, 0x4, R4 ;  /* 0x0000000409087825 */ /* 0x000fe200078e0004 */
[----:B0-----:R-:W-:Y:S02]  /*0280*/  MOV R6, R22 ;  /* 0x0000001600067202 */ /* 0x001fe40000000f00 */
[----:B------:R-:W-:Y:S01]  /*0290*/  MOV R7, R23 ;  /* 0x0000001700077202 */ /* 0x000fe20000000f00 */
[----:B------:R-:W-:Y:S02]  /*02a0*/  IMAD R13, R17, 0x349, R12 ;  /* 0x00000349110d7824 */ /* 0x000fe400078e020c */
[----:B------:R-:W3:Y:S01]  /*02b0*/  LDG.E R9, desc[UR6][R8.64] ;  /* 0x0000000608097981 */ /* 0x000ee2000c1e1900 */
[----:B------:R-:W-:-:S03]  /*02c0*/  IMAD.WIDE.U32 R10, R11, 0x4, R4 ;  /* 0x000000040b0a7825 */ /* 0x000fc600078e0004 */
[----:B------:R-:W2:Y:S01]  /*02d0*/  LDG.E R22, desc[UR6][R6.64+0x4] ;  /* 0x0000040606167981 */ /* 0x000ea2000c1e1900 */
[----:B------:R-:W-:-:S03]  /*02e0*/  IMAD.WIDE.U32 R12, R13, 0x4, R4 ;  /* 0x000000040d0c7825 */ /* 0x000fc600078e0004 */
[----:B------:R-:W3:Y:S04]  /*02f0*/  LDG.E R23, desc[UR6][R6.64+0x8] ;  /* 0x0000080606177981 */ /* 0x000ee8000c1e1900 */
[----:B------:R-:W4:Y:S04]  /*0300*/  LDG.E R10, desc[UR6][R10.64] ;  /* 0x000000060a0a7981 */ /* 0x000f28000c1e1900 */
[----:B------:R-:W4:Y:S04]  /*0310*/  LDG.E R24, desc[UR6][R6.64+0xc] ;  /* 0x00000c0606187981 */ /* 0x000f28000c1e1900 */
[----:B------:R-:W4:Y:S04]  /*0320*/  LDG.E R13, desc[UR6][R12.64] ;  /* 0x000000060c0d7981 */ /* 0x000f28000c1e1900 */
[----:B------:R-:W4:Y:S01]  /*0330*/  LDG.E R26, desc[UR6][R6.64+0x10] ;  /* 0x00001006061a7981 */ /* 0x000f22000c1e1900 */
[----:B------:R-:W-:-:S04]  /*0340*/  IADD3 R14, PT, PT, R14, 0x4, RZ ;  /* 0x000000040e0e7810 */ /* 0x000fc80007ffe0ff */
[----:B------:R-:W-:Y:S01]  /*0350*/  ISETP.GE.AND P1, PT, R14, R21, PT ;  /* 0x000000150e00720c */ /* 0x000fe20003f26270 */
[----:B------:R-:W-:Y:S01]  /*0360*/  UIADD3 UR4, UPT, UPT, UR4, 0x10, URZ ;  /* 0x0000001004047890 */ /* 0x000fe2000fffe0ff */
[----:B--2--5:R-:W-:-:S04]  /*0370*/  FFMA R22, R25, R22, R20 ;  /* 0x0000001619167223 */ /* 0x024fc80000000014 */
[----:B---3--:R-:W-:Y:S01]  /*0380*/  FFMA R23, R9, R23, R22 ;  /* 0x0000001709177223 */ /* 0x008fe20000000016 */
[----:B------:R-:W-:-:S03]  /*0390*/  IADD3 R22, P2, PT, R6, 0x10, RZ ;  /* 0x0000001006167810 */ /* 0x000fc60007f5e0ff */
[----:B----4-:R-:W-:Y:S01]  /*03a0*/  FFMA R24, R10, R24, R23 ;  /* 0x000000180a187223 */ /* 0x010fe20000000017 */
[----:B------:R-:W-:-:S03]  /*03b0*/  IADD3.X R23, PT, PT, RZ, R7, RZ, P2, !PT ;  /* 0x00000007ff177210 */ /* 0x000fc600017fe4ff */
[----:B------:R-:W-:Y:S01]  /*03c0*/  FFMA R20, R13, R26, R24 ;  /* 0x0000001a0d147223 */ /* 0x000fe20000000018 */
[----:B------:R-:W-:Y:S06]  /*03d0*/  @!P1 BRA `(.L_x_27) ;  /* 0xfffffffc00709947 */ /* 0x000fec000383ffff */
.L_x_26:
[----:B------:R-:W-:-:S04]  /*03e0*/  IADD3 R4, PT, PT, R19, -R14, RZ ;  /* 0x8000000e13047210 */ /* 0x000fc80007ffe0ff */
[----:B------:R-:W-:-:S13]  /*03f0*/  ISETP.GT.AND P1, PT, R4, 0x1, PT ;  /* 0x000000010400780c */ /* 0x000fda0003f24270 */
[----:B------:R-:W-:Y:S05]  /*0400*/  @!P1 BRA `(.L_x_28) ;  /* 0x0000000000589947 */ /* 0x000fea0003800000 */
[----:B------:R-:W0:Y:S01]  /*0410*/  LDCU UR5, c[0x3][UR4] ;  /* 0x00c00000040577ac */ /* 0x000e220008000800 */
[----:B------:R-:W2:Y:S01]  /*0420*/  LDC.64 R6, c[0x0][0x380] ;  /* 0x0000e000ff067b82 */ /* 0x000ea20000000a00 */
[----:B------:R-:W-:Y:S01]  /*0430*/  MOV R5, R23 ;  /* 0x0000001700057202 */ /* 0x000fe20000000f00 */
[----:B------:R-:W3:Y:S01]  /*0440*/  LDCU UR8, c[0x3][UR4+0x4] ;  /* 0x00c00080040877ac */ /* 0x000ee20008000800 */
[----:B0-----:R-:W-:-:S05]  /*0450*/  IADD3 R4, PT, PT, R18, UR5, RZ ;  /* 0x0000000512047c10 */ /* 0x001fca000fffe0ff */
[----:B-1----:R-:W-:Y:S01]  /*0460*/  IMAD R9, R17, 0x349, R4 ;  /* 0x0000034911097824 */ /* 0x002fe200078e0204 */
[----:B---3--:R-:W-:-:S03]  /*0470*/  IADD3 R4, PT, PT, R18, UR8, RZ ;  /* 0x0000000812047c10 */ /* 0x008fc6000fffe0ff */
[----:B--2---:R-:W-:-:S04]  /*0480*/  IMAD.WIDE.U32 R8, R9, 0x4, R6 ;  /* 0x0000000409087825 */ /* 0x004fc800078e0006 */
[----:B------:R-:W-:Y:S01]  /*0490*/  IMAD R11, R17, 0x349, R4 ;  /* 0x00000349110b7824 */ /* 0x000fe200078e0204 */
[----:B------:R-:W-:Y:S01]  /*04a0*/  MOV R4, R22 ;  /* 0x0000001600047202 */ /* 0x000fe20000000f00 */
[----:B------:R-:W2:Y:S02]  /*04b0*/  LDG.E R9, desc[UR6][R8.64] ;  /* 0x0000000608097981 */ /* 0x000ea4000c1e1900 */
[----:B------:R-:W-:Y:S02]  /*04c0*/  IMAD.WIDE.U32 R6, R11, 0x4, R6 ;  /* 0x000000040b067825 */ /* 0x000fe400078e0006 */
[----:B------:R-:W2:Y:S04]  /*04d0*/  LDG.E R10, desc[UR6][R4.64+0x4] ;  /* 0x00000406040a7981 */ /* 0x000ea8000c1e1900 */
[----:B------:R-:W3:Y:S04]  /*04e0*/  LDG.E R11, desc[UR6][R4.64+0x8] ;  /* 0x00000806040b7981 */ /* 0x000ee8000c1e1900 */
[----:B------:R-:W3:Y:S01]  /*04f0*/  LDG.E R7, desc[UR6][R6.64] ;  /* 0x0000000606077981 */ /* 0x000ee2000c1e1900 */
[----:B------:R-:W-:-:S02]  /*0500*/  IADD3 R22, P1, PT, R22, 0x8, RZ ;  /* 0x0000000816167810 */ /* 0x000fc40007f3e0ff */
[----:B------:R-:W-:Y:S02]  /*0510*/  PLOP3.LUT P0, PT, PT, PT, PT, 0x8, 0x80 ;  /* 0x000000000080781c */ /* 0x000fe40003f0e170 */
[----:B------:R-:W-:Y:S02]  /*0520*/  IADD3 R14, PT, PT, R14, 0x2, RZ ;  /* 0x000000020e0e7810 */ /* 0x000fe40007ffe0ff */
[----:B------:R-:W-:Y:S01]  /*0530*/  IADD3.X R23, PT, PT, RZ, R23, RZ, P1, !PT ;  /* 0x00000017ff177210 */ /* 0x000fe20000ffe4ff */
[----:B------:R-:W-:Y:S01]  /*0540*/  UIADD3 UR4, UPT, UPT, UR4, 0x8, URZ ;  /* 0x0000000804047890 */ /* 0x000fe2000fffe0ff */
[----:B--2--5:R-:W-:-:S04]  /*0550*/  FFMA R10, R9, R10, R20 ;  /* 0x0000000a090a7223 */ /* 0x024fc80000000014 */
[----:B---3--:R-:W-:-:S07]  /*0560*/  FFMA R20, R7, R11, R10 ;  /* 0x0000000b07147223 */ /* 0x008fce000000000a */
.L_x_28:
[----:B------:R-:W-:-:S13]  /*0570*/  ISETP.NE.OR P0, PT, R14, R19, P0 ;  /* 0x000000130e00720c */ /* 0x000fda0000705670 */
[----:B------:R-:W-:Y:S05]  /*0580*/  @!P0 BRA `(.L_x_29) ;  /* 0x00000000003c8947 */ /* 0x000fea0003800000 */
.L_x_25:
[----:B------:R-:W0:Y:S01]  /*0590*/  LDCU UR5, c[0x3][UR4] ;  /* 0x00c00000040577ac */ /* 0x000e220008000800 */
[----:B------:R-:W-:Y:S02]  /*05a0*/  MOV R5, R23 ;  /* 0x0000001700057202 */ /* 0x000fe40000000f00 */
[----:B0-----:R-:W-:-:S05]  /*05b0*/  IADD3 R4, PT, PT, R18, UR5, RZ ;  /* 0x0000000512047c10 */ /* 0x001fca000fffe0ff */
[----:B-1----:R-:W-:Y:S01]  /*05c0*/  IMAD R7, R17, 0x349, R4 ;  /* 0x0000034911077824 */ /* 0x002fe200078e0204 */
[----:B------:R-:W-:-:S03]  /*05d0*/  MOV R4, R22 ;  /* 0x0000001600047202 */ /* 0x000fc60000000f00 */
[----:B------:R-:W-:-:S03]  /*05e0*/  IMAD.WIDE.U32 R6, R7, 0x4, R2 ;  /* 0x0000000407067825 */ /* 0x000fc600078e0002 */
[----:B------:R-:W2:Y:S04]  /*05f0*/  LDG.E R4, desc[UR6][R4.64+0x4] ;  /* 0x0000040604047981 */ /* 0x000ea8000c1e1900 */
[----:B------:R-:W2:Y:S01]  /*0600*/  LDG.E R7, desc[UR6][R6.64] ;  /* 0x0000000606077981 */ /* 0x000ea2000c1e1900 */
[----:B------:R-:W-:Y:S01]  /*0610*/  IADD3 R14, PT, PT, R14, 0x1, RZ ;  /* 0x000000010e0e7810 */ /* 0x000fe20007ffe0ff */
[----:B------:R-:W-:Y:S01]  /*0620*/  UIADD3 UR4, UPT, UPT, UR4, 0x4, URZ ;  /* 0x0000000404047890 */ /* 0x000fe2000fffe0ff */
[----:B------:R-:W-:Y:S02]  /*0630*/  IADD3 R22, P1, PT, R22, 0x4, RZ ;  /* 0x0000000416167810 */ /* 0x000fe40007f3e0ff */
[----:B------:R-:W-:Y:S02]  /*0640*/  ISETP.NE.AND P0, PT, R14, R19, PT ;  /* 0x000000130e00720c */ /* 0x000fe40003f05270 */
[----:B------:R-:W-:Y:S01]  /*0650*/  IADD3.X R23, PT, PT, RZ, R23, RZ, P1, !PT ;  /* 0x00000017ff177210 */ /* 0x000fe20000ffe4ff */
[----:B--2--5:R-:W-:-:S10]  /*0660*/  FFMA R20, R7, R4, R20 ;  /* 0x0000000407147223 */ /* 0x024fd40000000014 */
[----:B------:R-:W-:Y:S05]  /*0670*/  @P0 BRA `(.L_x_25) ;  /* 0xfffffffc00c40947 */ /* 0x000fea000383ffff */
.L_x_29:
[----:B-----5:R-:W0:Y:S01]  /*0680*/  F2F.F64.F32 R20, R20 ;  /* 0x0000001400147310 */ /* 0x020e220000201800 */
[----:B------:R-:W-:Y:S01]  /*0690*/  UMOV UR4, 0x571f7693 ;  /* 0x571f769300047882 */ /* 0x000fe20000000000 */
[----:B------:R-:W-:Y:S01]  /*06a0*/  UMOV UR5, 0x3fe55555 ;  /* 0x3fe5555500057882 */ /* 0x000fe20000000000 */
[----:B------:R-:W-:Y:S01]  /*06b0*/  BSSY.RECONVERGENT B0, `(.L_x_30) ;  /* 0x0000028000007945 */ /* 0x000fe20003800200 */
[----:B0-----:R-:W-:-:S06]  /*06c0*/  DMUL R2, R20, UR4 ;  /* 0x0000000414027c28 */ /* 0x001fcc0008000000 */
[----:B------:R-:W0:Y:S08]  /*06d0*/  F2F.F32.F64 R6, |R2| ;  /* 0x4000000200067310 */ /* 0x000e300000301000 */
[----:B------:R2:W3:Y:S01]  /*06e0*/  F2F.F32.F64 R8, R2 ;  /* 0x0000000200087310 */ /* 0x0004e20000301000 */
[----:B0-----:R-:W-:-:S13]  /*06f0*/  FSETP.GE.AND P0, PT, R6, 0.55000001192092895508, PT ;  /* 0x3f0ccccd0600780b */ /* 0x001fda0003f06000 */
[----:B--23--:R-:W-:Y:S05]  /*0700*/  @!P0 BRA `(.L_x_31) ;  /* 0x0000000000648947 */ /* 0x00cfea0003800000 */
[----:B------:R-:W-:-:S04]  /*0710*/  FADD R2, R6, R6 ;  /* 0x0000000606027221 */ /* 0x000fc80000000000 */
[----:B------:R-:W-:-:S04]  /*0720*/  FMUL R3, R2, 1.4426950216293334961 ;  /* 0x3fb8aa3b02037820 */ /* 0x000fc80000400000 */
[----:B------:R0:W2:Y:S02]  /*0730*/  FRND.TRUNC R5, R3 ;  /* 0x0000000300057307 */ /* 0x0000a4000020d000 */
[----:B0-----:R-:W-:Y:S01]  /*0740*/  MOV R3, 0x4c000000 ;  /* 0x4c00000000037802 */ /* 0x001fe20000000f00 */
[C---:B--2---:R-:W-:Y:S01]  /*0750*/  FFMA R2, R5.reuse, -0.693145751953125, R2 ;  /* 0xbf31720005027823 */ /* 0x044fe20000000002 */
[----:B------:R-:W-:-:S03]  /*0760*/  FSETP.GEU.AND P0, PT, R5, -126, PT ;  /* 0xc2fc00000500780b */ /* 0x000fc60003f0e000 */
[----:B------:R-:W-:-:S04]  /*0770*/  FFMA R2, R5, -1.428606765330187045e-06, R2 ;  /* 0xb5bfbe8e05027823 */ /* 0x000fc80000000002 */
[----:B------:R-:W-:-:S05]  /*0780*/  FMUL R2, R2, 1.4426950216293334961 ;  /* 0x3fb8aa3b02027820 */ /* 0x000fca0000400000 */
[----:B------:R-:W-:Y:S01]  /*0790*/  FSETP.GEU.AND P1, PT, R2, -126, PT ;  /* 0xc2fc00000200780b */ /* 0x000fe20003f2e000 */
[----:B------:R-:W-:-:S04]  /*07a0*/  @!P0 FMUL R5, R5, 0.5 ;  /* 0x3f00000005058820 */ /* 0x000fc80000400000 */
[----:B------:R-:W0:Y:S08]  /*07b0*/  MUFU.EX2 R4, R5 ;  /* 0x0000000500047308 */ /* 0x000e300000000800 */
[----:B------:R-:W-:-:S04]  /*07c0*/  @!P1 FMUL R2, R2, 0.5 ;  /* 0x3f00000002029820 */ /* 0x000fc80000400000 */
[----:B------:R-:W2:Y:S01]  /*07d0*/  MUFU.EX2 R7, R2 ;  /* 0x0000000200077308 */ /* 0x000ea20000000800 */
[----:B0-----:R-:W-:Y:S01]  /*07e0*/  @!P0 FMUL R4, R4, R4 ;  /* 0x0000000404048220 */ /* 0x001fe20000400000 */
[----:B--2---:R-:W-:-:S04]  /*07f0*/  @!P1 FMUL R7, R7, R7 ;  /* 0x0000000707079220 */ /* 0x004fc80000400000 */
        /* <DEDUP_REMOVED lines=10> */
.L_x_31:
        /* <DEDUP_REMOVED lines=9> */
.L_x_32:
[----:B------:R-:W-:Y:S05]  /*0930*/  BSYNC.RECONVERGENT B0 ;  /* 0x0000000000007941 */ /* 0x000fea0003800200 */
.L_x_30:
[----:B------:R-:W0:Y:S01]  /*0940*/  F2F.F64.F32 R2, R6 ;  /* 0x0000000600027310 */ /* 0x000e220000201800 */
[----:B------:R-:W2:Y:S01]  /*0950*/  LDC.64 R4, c[0x0][0x390] ;  /* 0x0000e400ff047b82 */ /* 0x000ea20000000a00 */
[----:B------:R-:W-:Y:S01]  /*0960*/  UMOV UR4, 0x8ef34d6a ;  /* 0x8ef34d6a00047882 */ /* 0x000fe20000000000 */
[----:B------:R-:W-:Y:S01]  /*0970*/  UMOV UR5, 0x3ffb7453 ;  /* 0x3ffb745300057882 */ /* 0x000fe20000000000 */
[----:B------:R-:W-:-:S04]  /*0980*/  IMAD R0, R0, 0xd, R16 ;  /* 0x0000000d00007824 */ /* 0x000fc800078e0210 */
[----:B------:R-:W-:-:S04]  /*0990*/  IMAD R0, R0, 0xd, R15 ;  /* 0x0000000d00007824 */ /* 0x000fc800078e020f */
[----:B-1----:R-:W-:Y:S01]  /*09a0*/  IMAD R17, R17, 0x3f6, R0 ;  /* 0x000003f611117824 */ /* 0x002fe200078e0200 */
[----:B0-----:R-:W-:-:S10]  /*09b0*/  DMUL R2, R2, UR4 ;  /* 0x0000000402027c28 */ /* 0x001fd40008000000 */
[----:B------:R-:W0:Y:S01]  /*09c0*/  F2F.F32.F64 R3, R2 ;  /* 0x0000000200037310 */ /* 0x000e220000301000 */
[----:B--2---:R-:W-:-:S05]  /*09d0*/  IMAD.WIDE.U32 R4, R17, 0x4, R4 ;  /* 0x0000000411047825 */ /* 0x004fca00078e0004 */
[----:B0-----:R-:W-:Y:S01]  /*09e0*/  STG.E desc[UR6][R4.64], R3 ;  /* 0x0000000304007986 */ /* 0x001fe2000c101906 */
[----:B------:R-:W-:Y:S05]  /*09f0*/  EXIT ;  /* 0x000000000000794d */ /* 0x000fea0003800000 */
.L_x_33:
        /* <DEDUP_REMOVED lines=16> */
.L_x_37:


//--------------------- .nv.shared.reserved.0     --------------------------
	.section	.nv.shared.reserved.0,"aw",@nobits
	.weak		__nv_reservedSMEM_offset_0_alias
	.size		__nv_reservedSMEM_offset_0_alias, 0, 64
	.other		__nv_reservedSMEM_offset_0_alias,@"STO_CUDA_RESERVED_SHARED STV_DEFAULT"
__nv_reservedSMEM_offset_0_alias:
	.zero		0
	.zero		64


//--------------------- .nv.constant0._Z18executeFourthLayerPfS_S_ --------------------------
	.section	.nv.constant0._Z18executeFourthLayerPfS_S_,"a",@progbits
	.sectionflags	@""
	.align	4
.nv.constant0._Z18executeFourthLayerPfS_S_:
	.zero		920


//--------------------- .nv.constant0._Z17executeThirdLayerPfS_S_ --------------------------
	.section	.nv.constant0._Z17executeThirdLayerPfS_S_,"a",@progbits
	.sectionflags	@""
	.align	4
.nv.constant0._Z17executeThirdLayerPfS_S_:
	.zero		920


//--------------------- .nv.constant0._Z18executeSecondLayerPfS_S_ --------------------------
	.section	.nv.constant0._Z18executeSecondLayerPfS_S_,"a",@progbits
	.sectionflags	@""
	.align	4
.nv.constant0._Z18executeSecondLayerPfS_S_:
	.zero		920


//--------------------- .nv.constant0._Z17executeFirstLayerPfS_S_ --------------------------
	.section	.nv.constant0._Z17executeFirstLayerPfS_S_,"a",@progbits
	.sectionflags	@""
	.align	4
.nv.constant0._Z17executeFirstLayerPfS_S_:
	.zero		920


//--------------------- SYMBOLS --------------------------

	.type		.nv.reservedSmem.offset0,@object
	.size		.nv.reservedSmem.offset0,0x4
